	.target	sm_90a

	.elftype	@"ET_EXEC"


//--------------------- .note.nv.tkinfo           --------------------------
	.section	.note.nv.tkinfo,"",@"SHT_NOTE"
	.sectionflags	@"SHF_NOTE_NV_TKINFO"
	.tkinfo
        /*0018*/ 	.word	0x00000002
        /*0030*/ 	.string	""
        /*0030*/ 	.string	"ptxas"
        /*0030*/ 	.string	"Cuda compilation tools, release 13.0, V13.0.88"
        /*0030*/ 	.string	"Build cuda_13.0.r13.0/compiler.36424714_0"
        /*0030*/ 	.string	"-arch sm_90a -m 64 "



//--------------------- .note.nv.cuinfo           --------------------------
	.section	.note.nv.cuinfo,"",@"SHT_NOTE"
	.sectionflags	@"SHF_NOTE_NV_CUINFO"
        /*0018*/ 	.short	0x0002
        /*001a*/ 	.short	0x005a
        /*001c*/ 	.short	0x0082
	.zero		2


//--------------------- .nv.info                  --------------------------
	.section	.nv.info,"",@"SHT_CUDA_INFO"
	.align	4


	//----- nvinfo : EIATTR_REGCOUNT
	.align		4
        /*0000*/ 	.byte	0x04, 0x2f
        /*0002*/ 	.short	(.L_15 - .L_14)
	.align		4
.L_14:
        /*0004*/ 	.word	index@(_ZN7cutlass13device_kernelINS_4gemm6kernel13GemmUniversalIN4cute5tupleIJiiiiEEENS1_10collective13CollectiveMmaINS1_34MainloopSm90TmaGmmaWarpSpecializedILi7ENS5_IJNS4_1CILi2EEENSA_ILi1EEESC_EEENS1_35KernelTmaWarpSpecializedCooperativeEEENS5_IJNSA_ILi384EEENSA_ILi96EEENSA_ILi32EEEEEENS_10bfloat16_tENS5_IJlSC_lEEESK_SL_NS4_8TiledMMAINS4_8MMA_AtomIJNS4_4SM904GMMA27MMA_64x96x16_F32BF16BF16_SSILNSP_5MajorE0ELSR_0ELNSP_7ScaleInE1ELSS_1EEEEEENS4_6LayoutISD_NS5_IJSC_NSA_ILi0EEESW_EEEEENS5_IJNS4_10UnderscoreESZ_SZ_EEEEENS4_13SM90_TMA_LOADENS4_14ComposedLayoutINS4_7SwizzleILi2ELi4ELi3EEENS4_18smem_ptr_flag_bitsILi16EEENSV_INS5_IJNSA_ILi8EEESI_EEENS5_IJSI_SC_EEEEEEEvNS4_8identityENS4_23SM90_TMA_LOAD_MULTICASTES1C_vS1D_EENS_8epilogue10collective6detail29Sm90TmaWarpSpecializedAdapterINS1H_15DefaultEpilogueISK_SL_SL_NS1G_6thread17LinearCombinationISK_Li1EffLNS1L_9ScaleType4KindE0ELNS_15FloatRoundStyleE2ESK_EENS1_15EpilogueDefaultEEEEEvvEEEEvNT_6ParamsE)
        /*0008*/ 	.word	0x000000a8


	//----- nvinfo : EIATTR_FRAME_SIZE
	.align		4
.L_15:
        /*000c*/ 	.byte	0x04, 0x11
        /*000e*/ 	.short	(.L_17 - .L_16)
	.align		4
.L_16:
        /*0010*/ 	.word	index@(_ZN7cutlass13device_kernelINS_4gemm6kernel13GemmUniversalIN4cute5tupleIJiiiiEEENS1_10collective13CollectiveMmaINS1_34MainloopSm90TmaGmmaWarpSpecializedILi7ENS5_IJNS4_1CILi2EEENSA_ILi1EEESC_EEENS1_35KernelTmaWarpSpecializedCooperativeEEENS5_IJNSA_ILi384EEENSA_ILi96EEENSA_ILi32EEEEEENS_10bfloat16_tENS5_IJlSC_lEEESK_SL_NS4_8TiledMMAINS4_8MMA_AtomIJNS4_4SM904GMMA27MMA_64x96x16_F32BF16BF16_SSILNSP_5MajorE0ELSR_0ELNSP_7ScaleInE1ELSS_1EEEEEENS4_6LayoutISD_NS5_IJSC_NSA_ILi0EEESW_EEEEENS5_IJNS4_10UnderscoreESZ_SZ_EEEEENS4_13SM90_TMA_LOADENS4_14ComposedLayoutINS4_7SwizzleILi2ELi4ELi3EEENS4_18smem_ptr_flag_bitsILi16EEENSV_INS5_IJNSA_ILi8EEESI_EEENS5_IJSI_SC_EEEEEEEvNS4_8identityENS4_23SM90_TMA_LOAD_MULTICASTES1C_vS1D_EENS_8epilogue10collective6detail29Sm90TmaWarpSpecializedAdapterINS1H_15DefaultEpilogueISK_SL_SL_NS1G_6thread17LinearCombinationISK_Li1EffLNS1L_9ScaleType4KindE0ELNS_15FloatRoundStyleE2ESK_EENS1_15EpilogueDefaultEEEEEvvEEEEvNT_6ParamsE)
        /*0014*/ 	.word	0x00000008


	//----- nvinfo : EIATTR_MIN_STACK_SIZE
	.align		4
.L_17:
        /*0018*/ 	.byte	0x04, 0x12
        /*001a*/ 	.short	(.L_19 - .L_18)
	.align		4
.L_18:
        /*001c*/ 	.word	index@(_ZN7cutlass13device_kernelINS_4gemm6kernel13GemmUniversalIN4cute5tupleIJiiiiEEENS1_10collective13CollectiveMmaINS1_34MainloopSm90TmaGmmaWarpSpecializedILi7ENS5_IJNS4_1CILi2EEENSA_ILi1EEESC_EEENS1_35KernelTmaWarpSpecializedCooperativeEEENS5_IJNSA_ILi384EEENSA_ILi96EEENSA_ILi32EEEEEENS_10bfloat16_tENS5_IJlSC_lEEESK_SL_NS4_8TiledMMAINS4_8MMA_AtomIJNS4_4SM904GMMA27MMA_64x96x16_F32BF16BF16_SSILNSP_5MajorE0ELSR_0ELNSP_7ScaleInE1ELSS_1EEEEEENS4_6LayoutISD_NS5_IJSC_NSA_ILi0EEESW_EEEEENS5_IJNS4_10UnderscoreESZ_SZ_EEEEENS4_13SM90_TMA_LOADENS4_14ComposedLayoutINS4_7SwizzleILi2ELi4ELi3EEENS4_18smem_ptr_flag_bitsILi16EEENSV_INS5_IJNSA_ILi8EEESI_EEENS5_IJSI_SC_EEEEEEEvNS4_8identityENS4_23SM90_TMA_LOAD_MULTICASTES1C_vS1D_EENS_8epilogue10collective6detail29Sm90TmaWarpSpecializedAdapterINS1H_15DefaultEpilogueISK_SL_SL_NS1G_6thread17LinearCombinationISK_Li1EffLNS1L_9ScaleType4KindE0ELNS_15FloatRoundStyleE2ESK_EENS1_15EpilogueDefaultEEEEEvvEEEEvNT_6ParamsE)
        /*0020*/ 	.word	0x00000008
.L_19:


//--------------------- .nv.compat                --------------------------
	.section	.nv.compat,"",@"SHT_CUDA_COMPAT_INFO"
	.align	4
        /*0000*/ 	.byte	0x02, 0x09, 0x01, 0x00, 0x02, 0x02, 0x04, 0x00, 0x02, 0x05, 0x05, 0x00, 0x03, 0x07, 0x01, 0x01
        /*0010*/ 	.byte	0x02, 0x03, 0x01, 0x00, 0x02, 0x06, 0x01, 0x00, 0x04, 0x0b, 0x08, 0x00, 0x00, 0x00, 0x00, 0x00
        /*0020*/ 	.byte	0x00, 0x00, 0x00, 0x00


//--------------------- .nv.info._ZN7cutlass13device_kernelINS_4gemm6kernel13GemmUniversalIN4cute5tupleIJiiiiEEENS1_10collective13CollectiveMmaINS1_34MainloopSm90TmaGmmaWarpSpecializedILi7ENS5_IJNS4_1CILi2EEENSA_ILi1EEESC_EEENS1_35KernelTmaWarpSpecializedCooperativeEEENS5_IJNSA_ILi384EEENSA_ILi96EEENSA_ILi32EEEEEENS_10bfloat16_tENS5_IJlSC_lEEESK_SL_NS4_8TiledMMAINS4_8MMA_AtomIJNS4_4SM904GMMA27MMA_64x96x16_F32BF16BF16_SSILNSP_5MajorE0ELSR_0ELNSP_7ScaleInE1ELSS_1EEEEEENS4_6LayoutISD_NS5_IJSC_NSA_ILi0EEESW_EEEEENS5_IJNS4_10UnderscoreESZ_SZ_EEEEENS4_13SM90_TMA_LOADENS4_14ComposedLayoutINS4_7SwizzleILi2ELi4ELi3EEENS4_18smem_ptr_flag_bitsILi16EEENSV_INS5_IJNSA_ILi8EEESI_EEENS5_IJSI_SC_EEEEEEEvNS4_8identityENS4_23SM90_TMA_LOAD_MULTICASTES1C_vS1D_EENS_8epilogue10collective6detail29Sm90TmaWarpSpecializedAdapterINS1H_15DefaultEpilogueISK_SL_SL_NS1G_6thread17LinearCombinationISK_Li1EffLNS1L_9ScaleType4KindE0ELNS_15FloatRoundStyleE2ESK_EENS1_15EpilogueDefaultEEEEEvvEEEEvNT_6ParamsE --------------------------
	.section	.nv.info._ZN7cutlass13device_kernelINS_4gemm6kernel13GemmUniversalIN4cute5tupleIJiiiiEEENS1_10collective13CollectiveMmaINS1_34MainloopSm90TmaGmmaWarpSpecializedILi7ENS5_IJNS4_1CILi2EEENSA_ILi1EEESC_EEENS1_35KernelTmaWarpSpecializedCooperativeEEENS5_IJNSA_ILi384EEENSA_ILi96EEENSA_ILi32EEEEEENS_10bfloat16_tENS5_IJlSC_lEEESK_SL_NS4_8TiledMMAINS4_8MMA_AtomIJNS4_4SM904GMMA27MMA_64x96x16_F32BF16BF16_SSILNSP_5MajorE0ELSR_0ELNSP_7ScaleInE1ELSS_1EEEEEENS4_6LayoutISD_NS5_IJSC_NSA_ILi0EEESW_EEEEENS5_IJNS4_10UnderscoreESZ_SZ_EEEEENS4_13SM90_TMA_LOADENS4_14ComposedLayoutINS4_7SwizzleILi2ELi4ELi3EEENS4_18smem_ptr_flag_bitsILi16EEENSV_INS5_IJNSA_ILi8EEESI_EEENS5_IJSI_SC_EEEEEEEvNS4_8identityENS4_23SM90_TMA_LOAD_MULTICASTES1C_vS1D_EENS_8epilogue10collective6detail29Sm90TmaWarpSpecializedAdapterINS1H_15DefaultEpilogueISK_SL_SL_NS1G_6thread17LinearCombinationISK_Li1EffLNS1L_9ScaleType4KindE0ELNS_15FloatRoundStyleE2ESK_EENS1_15EpilogueDefaultEEEEEvvEEEEvNT_6ParamsE,"",@"SHT_CUDA_INFO"
	.sectionflags	@""
	.align	4


	//----- nvinfo : EIATTR_CUDA_API_VERSION
	.align		4
        /*0000*/ 	.byte	0x04, 0x37
        /*0002*/ 	.short	(.L_21 - .L_20)
.L_20:
        /*0004*/ 	.word	0x00000082


	//----- nvinfo : EIATTR_KPARAM_INFO
	.align		4
.L_21:
        /*0008*/ 	.byte	0x04, 0x17
        /*000a*/ 	.short	(.L_23 - .L_22)
.L_22:
        /*000c*/ 	.word	0x00000000
        /*0010*/ 	.short	0x0000
        /*0012*/ 	.short	0x0070
        /*0014*/ 	.byte	0x00, 0xf0, 0x01, 0x10


	//----- nvinfo : EIATTR_SPARSE_MMA_MASK
	.align		4
.L_23:
        /*0018*/ 	.byte	0x03, 0x50
        /*001a*/ 	.short	0x0000


	//----- nvinfo : EIATTR_MAXREG_COUNT
	.align		4
        /*001c*/ 	.byte	0x03, 0x1b
        /*001e*/ 	.short	0x00a8


	//----- nvinfo : EIATTR_NUM_BARRIERS
	.align		4
        /*0020*/ 	.byte	0x02, 0x4c
        /*0022*/ 	.byte	0x01
	.zero		1


	//----- nvinfo : EIATTR_EXTERNS
	.align		4
        /*0024*/ 	.byte	0x04, 0x0f
        /*0026*/ 	.short	(.L_25 - .L_24)


	//   ....[0]....
	.align		4
.L_24:
        /*0028*/ 	.word	index@(__assertfail)


	//----- nvinfo : EIATTR_ANNOTATIONS
	.align		4
.L_25:
        /*002c*/ 	.byte	0x04, 0x55
        /*002e*/ 	.short	(.L_27 - .L_26)


	//   ....[0]....
.L_26:
        /*0030*/ 	.word	0x00000001
        /*0034*/ 	.byte	0x10, 0x0a, 0x00, 0x00, 0x01, 0x00, 0x00, 0x00, 0x10, 0x0f, 0x00, 0x00, 0x01, 0x00, 0x00, 0x00
        /*0044*/ 	.byte	0x90, 0x1e, 0x00, 0x00, 0x01, 0x00, 0x00, 0x00, 0x80, 0xd1, 0x00, 0x00


	//----- nvinfo : EIATTR_MERCURY_ISA_VERSION
	.align		4
.L_27:
        /*0050*/ 	.byte	0x03, 0x5f
        /*0052*/ 	.short	0x0101


	//----- nvinfo : EIATTR_INT_WARP_WIDE_INSTR_OFFSETS
	.align		4
        /*0054*/ 	.byte	0x04, 0x31
        /*0056*/ 	.short	(.L_29 - .L_28)


	//   ....[0]....
.L_28:
        /*0058*/ 	.word	0x000004f0


	//   ....[1]....
        /*005c*/ 	.word	0x00000510


	//   ....[2]....
        /*0060*/ 	.word	0x000006d0


	//----- nvinfo : EIATTR_COOP_GROUP_MASK_REGIDS
	.align		4
.L_29:
        /*0064*/ 	.byte	0x04, 0x29
        /*0066*/ 	.short	(.L_31 - .L_30)


	//   ....[0]....
.L_30:
        /*0068*/ 	.word	0xffffffff


	//   ....[1]....
        /*006c*/ 	.word	0xffffffff


	//   ....[2]....
        /*0070*/ 	.word	0xffffffff


	//   ....[3]....
        /*0074*/ 	.word	0xffffffff


	//   ....[4]....
        /*0078*/ 	.word	0xffffffff


	//   ....[5]....
        /*007c*/ 	.word	0xffffffff


	//----- nvinfo : EIATTR_COOP_GROUP_INSTR_OFFSETS
	.align		4
.L_31:
        /*0080*/ 	.byte	0x04, 0x28
        /*0082*/ 	.short	(.L_33 - .L_32)


	//   ....[0]....
.L_32:
        /*0084*/ 	.word	0x00000070


	//   ....[1]....
        /*0088*/ 	.word	0x00000080


	//   ....[2]....
        /*008c*/ 	.word	0x00000140


	//   ....[3]....
        /*0090*/ 	.word	0x00000340


	//   ....[4]....
        /*0094*/ 	.word	0x00000860


	//   ....[5]....
        /*0098*/ 	.word	0x000012f0


	//----- nvinfo : EIATTR_REG_RECONFIG
	.align		4
.L_33:
        /*009c*/ 	.byte	0x01, 0x54
	.zero		2


	//----- nvinfo : EIATTR_SYSCALL_OFFSETS
	.align		4
        /*00a0*/ 	.byte	0x04, 0x46
        /*00a2*/ 	.short	(.L_35 - .L_34)


	//   ....[0]....
.L_34:
        /*00a4*/ 	.word	0x000014a0


	//----- nvinfo : EIATTR_MBARRIER_INSTR_OFFSETS
	.align		4
.L_35:
        /*00a8*/ 	.byte	0x04, 0x39
        /*00aa*/ 	.short	(.L_37 - .L_36)


	//   ....[0]....
.L_36:
        /*00ac*/ 	.word	0x00000240
        /*00b0*/ 	.word	0x000000ff
        /*00b4*/ 	.word	0x00000000
        /*00b8*/ 	.short	0x0100
        /*00ba*/ 	.byte	0x08
	.zero		1


	//   ....[1]....
        /*00bc*/ 	.word	0x00000250
        /*00c0*/ 	.word	0x000000ff
        /*00c4*/ 	.word	0x00000038
        /*00c8*/ 	.short	0x0100
        /*00ca*/ 	.byte	0x08
	.zero		1


	//   ....[2]....
        /*00cc*/ 	.word	0x00000260
        /*00d0*/ 	.word	0x000000ff
        /*00d4*/ 	.word	0x00000008
        /*00d8*/ 	.short	0x0100
        /*00da*/ 	.byte	0x08
	.zero		1


	//   ....[3]....
        /*00dc*/ 	.word	0x00000270
        /*00e0*/ 	.word	0x000000ff
        /*00e4*/ 	.word	0x00000040
        /*00e8*/ 	.short	0x0100
        /*00ea*/ 	.byte	0x08
	.zero		1


	//   ....[4]....
        /*00ec*/ 	.word	0x00000280
        /*00f0*/ 	.word	0x000000ff
        /*00f4*/ 	.word	0x00000010
        /*00f8*/ 	.short	0x0100
        /*00fa*/ 	.byte	0x08
	.zero		1


	//   ....[5]....
        /*00fc*/ 	.word	0x00000290
        /*0100*/ 	.word	0x000000ff
        /*0104*/ 	.word	0x00000048
        /*0108*/ 	.short	0x0100
        /*010a*/ 	.byte	0x08
	.zero		1


	//   ....[6]....
        /*010c*/ 	.word	0x000002a0
        /*0110*/ 	.word	0x000000ff
        /*0114*/ 	.word	0x00000018
        /*0118*/ 	.short	0x0100
        /*011a*/ 	.byte	0x08
	.zero		1


	//   ....[7]....
        /*011c*/ 	.word	0x000002b0
        /*0120*/ 	.word	0x000000ff
        /*0124*/ 	.word	0x00000050
        /*0128*/ 	.short	0x0100
        /*012a*/ 	.byte	0x08
	.zero		1


	//   ....[8]....
        /*012c*/ 	.word	0x000002c0
        /*0130*/ 	.word	0x000000ff
        /*0134*/ 	.word	0x00000020
        /*0138*/ 	.short	0x0100
        /*013a*/ 	.byte	0x08
	.zero		1


	//   ....[9]....
        /*013c*/ 	.word	0x000002d0
        /*0140*/ 	.word	0x000000ff
        /*0144*/ 	.word	0x00000058
        /*0148*/ 	.short	0x0100
        /*014a*/ 	.byte	0x08
	.zero		1


	//   ....[10]....
        /*014c*/ 	.word	0x000002e0
        /*0150*/ 	.word	0x000000ff
        /*0154*/ 	.word	0x00000028
        /*0158*/ 	.short	0x0100
        /*015a*/ 	.byte	0x08
	.zero		1


	//   ....[11]....
        /*015c*/ 	.word	0x000002f0
        /*0160*/ 	.word	0x000000ff
        /*0164*/ 	.word	0x00000060
        /*0168*/ 	.short	0x0100
        /*016a*/ 	.byte	0x08
	.zero		1


	//   ....[12]....
        /*016c*/ 	.word	0x00000300
        /*0170*/ 	.word	0x000000ff
        /*0174*/ 	.word	0x00000030
        /*0178*/ 	.short	0x0100
        /*017a*/ 	.byte	0x08
	.zero		1


	//   ....[13]....
        /*017c*/ 	.word	0x00000310
        /*0180*/ 	.word	0x000000ff
        /*0184*/ 	.word	0x00000068
        /*0188*/ 	.short	0x0100
        /*018a*/ 	.byte	0x08
	.zero		1


	//   ....[14]....
        /*018c*/ 	.word	0x00000760
        /*0190*/ 	.word	0x000000ff
        /*0194*/ 	.word	0x00000080
        /*0198*/ 	.short	0x0100
        /*019a*/ 	.byte	0x06
	.zero		1


	//   ....[15]....
        /*019c*/ 	.word	0x000007f0
        /*01a0*/ 	.word	0x000000ff
        /*01a4*/ 	.word	0x00000088
        /*01a8*/ 	.short	0x0100
        /*01aa*/ 	.byte	0x06
	.zero		1


	//   ....[16]....
        /*01ac*/ 	.word	0x00001520
        /*01b0*/ 	.word	0x00000003
        /*01b4*/ 	.word	0x00000000
        /*01b8*/ 	.short	0x010a
        /*01ba*/ 	.byte	0x3f
	.zero		1


	//   ....[17]....
        /*01bc*/ 	.word	0x00001560
        /*01c0*/ 	.word	0x00000003
        /*01c4*/ 	.word	0x00000000
        /*01c8*/ 	.short	0x010a
        /*01ca*/ 	.byte	0x3f
	.zero		1


	//   ....[18]....
        /*01cc*/ 	.word	0x00001940
        /*01d0*/ 	.word	0x000000ff
        /*01d4*/ 	.word	0x00000000
        /*01d8*/ 	.short	0x010a
        /*01da*/ 	.byte	0x07
	.zero		1


	//   ....[19]....
        /*01dc*/ 	.word	0x00001980
        /*01e0*/ 	.word	0x000000ff
        /*01e4*/ 	.word	0x00000000
        /*01e8*/ 	.short	0x010a
        /*01ea*/ 	.byte	0x07
	.zero		1


	//   ....[20]....
        /*01ec*/ 	.word	0x00001c40
        /*01f0*/ 	.word	0x00000006
        /*01f4*/ 	.word	0x00000000
        /*01f8*/ 	.short	0x0101
        /*01fa*/ 	.byte	0x3f
	.zero		1


	//   ....[21]....
        /*01fc*/ 	.word	0x00001e50
        /*0200*/ 	.word	0x00000004
        /*0204*/ 	.word	0x00000000
        /*0208*/ 	.short	0x0101
        /*020a*/ 	.byte	0x3f
	.zero		1


	//   ....[22]....
        /*020c*/ 	.word	0x0000daa0
        /*0210*/ 	.word	0x00000010
        /*0214*/ 	.word	0x00000038
        /*0218*/ 	.short	0x010a
        /*021a*/ 	.byte	0x3f
	.zero		1


	//   ....[23]....
        /*021c*/ 	.word	0x0000de80
        /*0220*/ 	.word	0x0000000c
        /*0224*/ 	.word	0x00000088
        /*0228*/ 	.short	0x0101
        /*022a*/ 	.byte	0x3f
	.zero		1


	//   ....[24]....
        /*022c*/ 	.word	0x0000e5d0
        /*0230*/ 	.word	0x00000007
        /*0234*/ 	.word	0x00000000
        /*0238*/ 	.short	0x010a
        /*023a*/ 	.byte	0x3f
	.zero		1


	//   ....[25]....
        /*023c*/ 	.word	0x0000e650
        /*0240*/ 	.word	0x00000008
        /*0244*/ 	.word	0x00000000
        /*0248*/ 	.short	0x010a
        /*024a*/ 	.byte	0x3f
	.zero		1


	//   ....[26]....
        /*024c*/ 	.word	0x0000e6e0
        /*0250*/ 	.word	0x00000009
        /*0254*/ 	.word	0x00000000
        /*0258*/ 	.short	0x010a
        /*025a*/ 	.byte	0x3f
	.zero		1


	//   ....[27]....
        /*025c*/ 	.word	0x0000e770
        /*0260*/ 	.word	0x00000008
        /*0264*/ 	.word	0x00000000
        /*0268*/ 	.short	0x010a
        /*026a*/ 	.byte	0x3f
	.zero		1


	//   ....[28]....
        /*026c*/ 	.word	0x0000e800
        /*0270*/ 	.word	0x00000009
        /*0274*/ 	.word	0x00000000
        /*0278*/ 	.short	0x010a
        /*027a*/ 	.byte	0x3f
	.zero		1


	//   ....[29]....
        /*027c*/ 	.word	0x0000e890
        /*0280*/ 	.word	0x00000006
        /*0284*/ 	.word	0x00000000
        /*0288*/ 	.short	0x010a
        /*028a*/ 	.byte	0x3f
	.zero		1


	//   ....[30]....
        /*028c*/ 	.word	0x0000e920
        /*0290*/ 	.word	0x00000003
        /*0294*/ 	.word	0x00000000
        /*0298*/ 	.short	0x010a
        /*029a*/ 	.byte	0x3f
	.zero		1


	//   ....[31]....
        /*029c*/ 	.word	0x0000e980
        /*02a0*/ 	.word	0x00000003
        /*02a4*/ 	.word	0x00000000
        /*02a8*/ 	.short	0x010a
        /*02aa*/ 	.byte	0x3f
	.zero		1


	//   ....[32]....
        /*02ac*/ 	.word	0x0000e9e0
        /*02b0*/ 	.word	0x00000006
        /*02b4*/ 	.word	0x00000000
        /*02b8*/ 	.short	0x010a
        /*02ba*/ 	.byte	0x3f
	.zero		1


	//   ....[33]....
        /*02bc*/ 	.word	0x0000eab0
        /*02c0*/ 	.word	0x00000010
        /*02c4*/ 	.word	0x00000038
        /*02c8*/ 	.short	0x010a
        /*02ca*/ 	.byte	0x3f
	.zero		1


	//   ....[34]....
        /*02cc*/ 	.word	0x0000eb80
        /*02d0*/ 	.word	0x00000007
        /*02d4*/ 	.word	0x00000000
        /*02d8*/ 	.short	0x010a
        /*02da*/ 	.byte	0x3f
	.zero		1


	//   ....[35]....
        /*02dc*/ 	.word	0x0000ebd0
        /*02e0*/ 	.word	0x00000008
        /*02e4*/ 	.word	0x00000000
        /*02e8*/ 	.short	0x010a
        /*02ea*/ 	.byte	0x3f
	.zero		1


	//   ....[36]....
        /*02ec*/ 	.word	0x0000ec20
        /*02f0*/ 	.word	0x00000009
        /*02f4*/ 	.word	0x00000000
        /*02f8*/ 	.short	0x010a
        /*02fa*/ 	.byte	0x3f
	.zero		1


	//   ....[37]....
        /*02fc*/ 	.word	0x0000ec70
        /*0300*/ 	.word	0x00000008
        /*0304*/ 	.word	0x00000000
        /*0308*/ 	.short	0x010a
        /*030a*/ 	.byte	0x3f
	.zero		1


	//   ....[38]....
        /*030c*/ 	.word	0x0000ecc0
        /*0310*/ 	.word	0x00000009
        /*0314*/ 	.word	0x00000000
        /*0318*/ 	.short	0x010a
        /*031a*/ 	.byte	0x3f
	.zero		1


	//   ....[39]....
        /*031c*/ 	.word	0x0000ed10
        /*0320*/ 	.word	0x00000006
        /*0324*/ 	.word	0x00000000
        /*0328*/ 	.short	0x010a
        /*032a*/ 	.byte	0x3f
	.zero		1


	//----- nvinfo : EIATTR_NUM_MBARRIERS
	.align		4
.L_37:
        /*032c*/ 	.byte	0x03, 0x38
        /*032e*/ 	.short	0x0010


	//----- nvinfo : EIATTR_EXIT_INSTR_OFFSETS
	.align		4
        /*0330*/ 	.byte	0x04, 0x1c
        /*0332*/ 	.short	(.L_39 - .L_38)


	//   ....[0]....
.L_38:
        /*0334*/ 	.word	0x000009b0


	//   ....[1]....
        /*0338*/ 	.word	0x00001200


	//   ....[2]....
        /*033c*/ 	.word	0x0000d1b0


	//   ....[3]....
        /*0340*/ 	.word	0x0000d730


	//   ....[4]....
        /*0344*/ 	.word	0x0000e970


	//----- nvinfo : EIATTR_MAX_THREADS
	.align		4
.L_39:
        /*0348*/ 	.byte	0x04, 0x05
        /*034a*/ 	.short	(.L_41 - .L_40)
.L_40:
        /*034c*/ 	.word	0x00000180
        /*0350*/ 	.word	0x00000001
        /*0354*/ 	.word	0x00000001


	//----- nvinfo : EIATTR_CRS_STACK_SIZE
	.align		4
.L_41:
        /*0358*/ 	.byte	0x04, 0x1e
        /*035a*/ 	.short	(.L_43 - .L_42)
.L_42:
        /*035c*/ 	.word	0x00000000


	//----- nvinfo : EIATTR_CBANK_PARAM_SIZE
	.align		4
.L_43:
        /*0360*/ 	.byte	0x03, 0x19
        /*0362*/ 	.short	0x0470


	//----- nvinfo : EIATTR_PARAM_CBANK
	.align		4
        /*0364*/ 	.byte	0x04, 0x0a
        /*0366*/ 	.short	(.L_45 - .L_44)
	.align		4
.L_44:
        /*0368*/ 	.word	index@(.nv.constant0._ZN7cutlass13device_kernelINS_4gemm6kernel13GemmUniversalIN4cute5tupleIJiiiiEEENS1_10collective13CollectiveMmaINS1_34MainloopSm90TmaGmmaWarpSpecializedILi7ENS5_IJNS4_1CILi2EEENSA_ILi1EEESC_EEENS1_35KernelTmaWarpSpecializedCooperativeEEENS5_IJNSA_ILi384EEENSA_ILi96EEENSA_ILi32EEEEEENS_10bfloat16_tENS5_IJlSC_lEEESK_SL_NS4_8TiledMMAINS4_8MMA_AtomIJNS4_4SM904GMMA27MMA_64x96x16_F32BF16BF16_SSILNSP_5MajorE0ELSR_0ELNSP_7ScaleInE1ELSS_1EEEEEENS4_6LayoutISD_NS5_IJSC_NSA_ILi0EEESW_EEEEENS5_IJNS4_10UnderscoreESZ_SZ_EEEEENS4_13SM90_TMA_LOADENS4_14ComposedLayoutINS4_7SwizzleILi2ELi4ELi3EEENS4_18smem_ptr_flag_bitsILi16EEENSV_INS5_IJNSA_ILi8EEESI_EEENS5_IJSI_SC_EEEEEEEvNS4_8identityENS4_23SM90_TMA_LOAD_MULTICASTES1C_vS1D_EENS_8epilogue10collective6detail29Sm90TmaWarpSpecializedAdapterINS1H_15DefaultEpilogueISK_SL_SL_NS1G_6thread17LinearCombinationISK_Li1EffLNS1L_9ScaleType4KindE0ELNS_15FloatRoundStyleE2ESK_EENS1_15EpilogueDefaultEEEEEvvEEEEvNT_6ParamsE)
        /*036c*/ 	.short	0x0210
        /*036e*/ 	.short	0x0470


	//----- nvinfo : EIATTR_SW_WAR
	.align		4
.L_45:
        /*0370*/ 	.byte	0x04, 0x36
        /*0372*/ 	.short	(.L_47 - .L_46)
.L_46:
        /*0374*/ 	.word	0x00000008
.L_47:


//--------------------- .nv.callgraph             --------------------------
	.section	.nv.callgraph,"",@"SHT_CUDA_CALLGRAPH"
	.align	4
	.sectionentsize	8
	.align		4
        /*0000*/ 	.word	0x00000000
	.align		4
        /*0004*/ 	.word	0xffffffff
	.align		4
        /*0008*/ 	.word	index@(_ZN7cutlass13device_kernelINS_4gemm6kernel13GemmUniversalIN4cute5tupleIJiiiiEEENS1_10collective13CollectiveMmaINS1_34MainloopSm90TmaGmmaWarpSpecializedILi7ENS5_IJNS4_1CILi2EEENSA_ILi1EEESC_EEENS1_35KernelTmaWarpSpecializedCooperativeEEENS5_IJNSA_ILi384EEENSA_ILi96EEENSA_ILi32EEEEEENS_10bfloat16_tENS5_IJlSC_lEEESK_SL_NS4_8TiledMMAINS4_8MMA_AtomIJNS4_4SM904GMMA27MMA_64x96x16_F32BF16BF16_SSILNSP_5MajorE0ELSR_0ELNSP_7ScaleInE1ELSS_1EEEEEENS4_6LayoutISD_NS5_IJSC_NSA_ILi0EEESW_EEEEENS5_IJNS4_10UnderscoreESZ_SZ_EEEEENS4_13SM90_TMA_LOADENS4_14ComposedLayoutINS4_7SwizzleILi2ELi4ELi3EEENS4_18smem_ptr_flag_bitsILi16EEENSV_INS5_IJNSA_ILi8EEESI_EEENS5_IJSI_SC_EEEEEEEvNS4_8identityENS4_23SM90_TMA_LOAD_MULTICASTES1C_vS1D_EENS_8epilogue10collective6detail29Sm90TmaWarpSpecializedAdapterINS1H_15DefaultEpilogueISK_SL_SL_NS1G_6thread17LinearCombinationISK_Li1EffLNS1L_9ScaleType4KindE0ELNS_15FloatRoundStyleE2ESK_EENS1_15EpilogueDefaultEEEEEvvEEEEvNT_6ParamsE)
	.align		4
        /*000c*/ 	.word	index@(__assertfail)
	.align		4
        /*0010*/ 	.word	0x00000000
	.align		4
        /*0014*/ 	.word	0xfffffffe
	.align		4
        /*0018*/ 	.word	0x00000000
	.align		4
        /*001c*/ 	.word	0xfffffffd
	.align		4
        /*0020*/ 	.word	0x00000000
	.align		4
        /*0024*/ 	.word	0xfffffffc


//--------------------- .nv.constant4             --------------------------
	.section	.nv.constant4,"a",@progbits
	.align	8
	.align		8
.nv.constant4:
        /*0000*/ 	.dword	__assertfail
	.align		8
        /*0008*/ 	.dword	__unnamed_1
	.align		8
        /*0010*/ 	.dword	_ZN39_INTERNAL_d6289285_4_k_cu_c6ed6a00_84004cuda3std3__45__cpo5beginE
	.align		8
        /*0018*/ 	.dword	_ZN39_INTERNAL_d6289285_4_k_cu_c6ed6a00_84004cuda3std3__45__cpo3endE
	.align		8
        /*0020*/ 	.dword	_ZN39_INTERNAL_d6289285_4_k_cu_c6ed6a00_84004cuda3std3__45__cpo6cbeginE
	.align		8
        /*0028*/ 	.dword	_ZN39_INTERNAL_d6289285_4_k_cu_c6ed6a00_84004cuda3std3__45__cpo4cendE
	.align		8
        /*0030*/ 	.dword	_ZN39_INTERNAL_d6289285_4_k_cu_c6ed6a00_84004cuda3std3__441_GLOBAL__N__d6289285_4_k_cu_c6ed6a00_84006ignoreE
	.align		8
        /*0038*/ 	.dword	_ZN39_INTERNAL_d6289285_4_k_cu_c6ed6a00_84004cuda3std3__419piecewise_constructE
	.align		8
        /*0040*/ 	.dword	_ZN39_INTERNAL_d6289285_4_k_cu_c6ed6a00_84004cuda3std3__48in_placeE
	.align		8
        /*0048*/ 	.dword	_ZN39_INTERNAL_d6289285_4_k_cu_c6ed6a00_84004cuda3std6ranges3__45__cpo4swapE
	.align		8
        /*0050*/ 	.dword	_ZN39_INTERNAL_d6289285_4_k_cu_c6ed6a00_84004cuda3std6ranges3__45__cpo9iter_moveE
	.align		8
        /*0058*/ 	.dword	_ZN39_INTERNAL_d6289285_4_k_cu_c6ed6a00_84004cute7productE
	.align		8
        /*0060*/ 	.dword	_ZN39_INTERNAL_d6289285_4_k_cu_c6ed6a00_84004cute1_E
	.align		8
        /*0068*/ 	.dword	$str$22
	.align		8
        /*0070*/ 	.dword	$str$23


//--------------------- .text._ZN7cutlass13device_kernelINS_4gemm6kernel13GemmUniversalIN4cute5tupleIJiiiiEEENS1_10collective13CollectiveMmaINS1_34MainloopSm90TmaGmmaWarpSpecializedILi7ENS5_IJNS4_1CILi2EEENSA_ILi1EEESC_EEENS1_35KernelTmaWarpSpecializedCooperativeEEENS5_IJNSA_ILi384EEENSA_ILi96EEENSA_ILi32EEEEEENS_10bfloat16_tENS5_IJlSC_lEEESK_SL_NS4_8TiledMMAINS4_8MMA_AtomIJNS4_4SM904GMMA27MMA_64x96x16_F32BF16BF16_SSILNSP_5MajorE0ELSR_0ELNSP_7ScaleInE1ELSS_1EEEEEENS4_6LayoutISD_NS5_IJSC_NSA_ILi0EEESW_EEEEENS5_IJNS4_10UnderscoreESZ_SZ_EEEEENS4_13SM90_TMA_LOADENS4_14ComposedLayoutINS4_7SwizzleILi2ELi4ELi3EEENS4_18smem_ptr_flag_bitsILi16EEENSV_INS5_IJNSA_ILi8EEESI_EEENS5_IJSI_SC_EEEEEEEvNS4_8identityENS4_23SM90_TMA_LOAD_MULTICASTES1C_vS1D_EENS_8epilogue10collective6detail29Sm90TmaWarpSpecializedAdapterINS1H_15DefaultEpilogueISK_SL_SL_NS1G_6thread17LinearCombinationISK_Li1EffLNS1L_9ScaleType4KindE0ELNS_15FloatRoundStyleE2ESK_EENS1_15EpilogueDefaultEEEEEvvEEEEvNT_6ParamsE --------------------------
	.section	.text._ZN7cutlass13device_kernelINS_4gemm6kernel13GemmUniversalIN4cute5tupleIJiiiiEEENS1_10collective13CollectiveMmaINS1_34MainloopSm90TmaGmmaWarpSpecializedILi7ENS5_IJNS4_1CILi2EEENSA_ILi1EEESC_EEENS1_35KernelTmaWarpSpecializedCooperativeEEENS5_IJNSA_ILi384EEENSA_ILi96EEENSA_ILi32EEEEEENS_10bfloat16_tENS5_IJlSC_lEEESK_SL_NS4_8TiledMMAINS4_8MMA_AtomIJNS4_4SM904GMMA27MMA_64x96x16_F32BF16BF16_SSILNSP_5MajorE0ELSR_0ELNSP_7ScaleInE1ELSS_1EEEEEENS4_6LayoutISD_NS5_IJSC_NSA_ILi0EEESW_EEEEENS5_IJNS4_10UnderscoreESZ_SZ_EEEEENS4_13SM90_TMA_LOADENS4_14ComposedLayoutINS4_7SwizzleILi2ELi4ELi3EEENS4_18smem_ptr_flag_bitsILi16EEENSV_INS5_IJNSA_ILi8EEESI_EEENS5_IJSI_SC_EEEEEEEvNS4_8identityENS4_23SM90_TMA_LOAD_MULTICASTES1C_vS1D_EENS_8epilogue10collective6detail29Sm90TmaWarpSpecializedAdapterINS1H_15DefaultEpilogueISK_SL_SL_NS1G_6thread17LinearCombinationISK_Li1EffLNS1L_9ScaleType4KindE0ELNS_15FloatRoundStyleE2ESK_EENS1_15EpilogueDefaultEEEEEvvEEEEvNT_6ParamsE,"ax",@progbits
	.align	128
.text._ZN7cutlass13device_kernelINS_4gemm6kernel13GemmUniversalIN4cute5tupleIJiiiiEEENS1_10collective13CollectiveMmaINS1_34MainloopSm90TmaGmmaWarpSpecializedILi7ENS5_IJNS4_1CILi2EEENSA_ILi1EEESC_EEENS1_35KernelTmaWarpSpecializedCooperativeEEENS5_IJNSA_ILi384EEENSA_ILi96EEENSA_ILi32EEEEEENS_10bfloat16_tENS5_IJlSC_lEEESK_SL_NS4_8TiledMMAINS4_8MMA_AtomIJNS4_4SM904GMMA27MMA_64x96x16_F32BF16BF16_SSILNSP_5MajorE0ELSR_0ELNSP_7ScaleInE1ELSS_1EEEEEENS4_6LayoutISD_NS5_IJSC_NSA_ILi0EEESW_EEEEENS5_IJNS4_10UnderscoreESZ_SZ_EEEEENS4_13SM90_TMA_LOADENS4_14ComposedLayoutINS4_7SwizzleILi2ELi4ELi3EEENS4_18smem_ptr_flag_bitsILi16EEENSV_INS5_IJNSA_ILi8EEESI_EEENS5_IJSI_SC_EEEEEEEvNS4_8identityENS4_23SM90_TMA_LOAD_MULTICASTES1C_vS1D_EENS_8epilogue10collective6detail29Sm90TmaWarpSpecializedAdapterINS1H_15DefaultEpilogueISK_SL_SL_NS1G_6thread17LinearCombinationISK_Li1EffLNS1L_9ScaleType4KindE0ELNS_15FloatRoundStyleE2ESK_EENS1_15EpilogueDefaultEEEEEvvEEEEvNT_6ParamsE:
        .type           _ZN7cutlass13device_kernelINS_4gemm6kernel13GemmUniversalIN4cute5tupleIJiiiiEEENS1_10collective13CollectiveMmaINS1_34MainloopSm90TmaGmmaWarpSpecializedILi7ENS5_IJNS4_1CILi2EEENSA_ILi1EEESC_EEENS1_35KernelTmaWarpSpecializedCooperativeEEENS5_IJNSA_ILi384EEENSA_ILi96EEENSA_ILi32EEEEEENS_10bfloat16_tENS5_IJlSC_lEEESK_SL_NS4_8TiledMMAINS4_8MMA_AtomIJNS4_4SM904GMMA27MMA_64x96x16_F32BF16BF16_SSILNSP_5MajorE0ELSR_0ELNSP_7ScaleInE1ELSS_1EEEEEENS4_6LayoutISD_NS5_IJSC_NSA_ILi0EEESW_EEEEENS5_IJNS4_10UnderscoreESZ_SZ_EEEEENS4_13SM90_TMA_LOADENS4_14ComposedLayoutINS4_7SwizzleILi2ELi4ELi3EEENS4_18smem_ptr_flag_bitsILi16EEENSV_INS5_IJNSA_ILi8EEESI_EEENS5_IJSI_SC_EEEEEEEvNS4_8identityENS4_23SM90_TMA_LOAD_MULTICASTES1C_vS1D_EENS_8epilogue10collective6detail29Sm90TmaWarpSpecializedAdapterINS1H_15DefaultEpilogueISK_SL_SL_NS1G_6thread17LinearCombinationISK_Li1EffLNS1L_9ScaleType4KindE0ELNS_15FloatRoundStyleE2ESK_EENS1_15EpilogueDefaultEEEEEvvEEEEvNT_6ParamsE,@function
        .size           _ZN7cutlass13device_kernelINS_4gemm6kernel13GemmUniversalIN4cute5tupleIJiiiiEEENS1_10collective13CollectiveMmaINS1_34MainloopSm90TmaGmmaWarpSpecializedILi7ENS5_IJNS4_1CILi2EEENSA_ILi1EEESC_EEENS1_35KernelTmaWarpSpecializedCooperativeEEENS5_IJNSA_ILi384EEENSA_ILi96EEENSA_ILi32EEEEEENS_10bfloat16_tENS5_IJlSC_lEEESK_SL_NS4_8TiledMMAINS4_8MMA_AtomIJNS4_4SM904GMMA27MMA_64x96x16_F32BF16BF16_SSILNSP_5MajorE0ELSR_0ELNSP_7ScaleInE1ELSS_1EEEEEENS4_6LayoutISD_NS5_IJSC_NSA_ILi0EEESW_EEEEENS5_IJNS4_10UnderscoreESZ_SZ_EEEEENS4_13SM90_TMA_LOADENS4_14ComposedLayoutINS4_7SwizzleILi2ELi4ELi3EEENS4_18smem_ptr_flag_bitsILi16EEENSV_INS5_IJNSA_ILi8EEESI_EEENS5_IJSI_SC_EEEEEEEvNS4_8identityENS4_23SM90_TMA_LOAD_MULTICASTES1C_vS1D_EENS_8epilogue10collective6detail29Sm90TmaWarpSpecializedAdapterINS1H_15DefaultEpilogueISK_SL_SL_NS1G_6thread17LinearCombinationISK_Li1EffLNS1L_9ScaleType4KindE0ELNS_15FloatRoundStyleE2ESK_EENS1_15EpilogueDefaultEEEEEvvEEEEvNT_6ParamsE,(.L_x_317 - _ZN7cutlass13device_kernelINS_4gemm6kernel13GemmUniversalIN4cute5tupleIJiiiiEEENS1_10collective13CollectiveMmaINS1_34MainloopSm90TmaGmmaWarpSpecializedILi7ENS5_IJNS4_1CILi2EEENSA_ILi1EEESC_EEENS1_35KernelTmaWarpSpecializedCooperativeEEENS5_IJNSA_ILi384EEENSA_ILi96EEENSA_ILi32EEEEEENS_10bfloat16_tENS5_IJlSC_lEEESK_SL_NS4_8TiledMMAINS4_8MMA_AtomIJNS4_4SM904GMMA27MMA_64x96x16_F32BF16BF16_SSILNSP_5MajorE0ELSR_0ELNSP_7ScaleInE1ELSS_1EEEEEENS4_6LayoutISD_NS5_IJSC_NSA_ILi0EEESW_EEEEENS5_IJNS4_10UnderscoreESZ_SZ_EEEEENS4_13SM90_TMA_LOADENS4_14ComposedLayoutINS4_7SwizzleILi2ELi4ELi3EEENS4_18smem_ptr_flag_bitsILi16EEENSV_INS5_IJNSA_ILi8EEESI_EEENS5_IJSI_SC_EEEEEEEvNS4_8identityENS4_23SM90_TMA_LOAD_MULTICASTES1C_vS1D_EENS_8epilogue10collective6detail29Sm90TmaWarpSpecializedAdapterINS1H_15DefaultEpilogueISK_SL_SL_NS1G_6thread17LinearCombinationISK_Li1EffLNS1L_9ScaleType4KindE0ELNS_15FloatRoundStyleE2ESK_EENS1_15EpilogueDefaultEEEEEvvEEEEvNT_6ParamsE)
        .other          _ZN7cutlass13device_kernelINS_4gemm6kernel13GemmUniversalIN4cute5tupleIJiiiiEEENS1_10collective13CollectiveMmaINS1_34MainloopSm90TmaGmmaWarpSpecializedILi7ENS5_IJNS4_1CILi2EEENSA_ILi1EEESC_EEENS1_35KernelTmaWarpSpecializedCooperativeEEENS5_IJNSA_ILi384EEENSA_ILi96EEENSA_ILi32EEEEEENS_10bfloat16_tENS5_IJlSC_lEEESK_SL_NS4_8TiledMMAINS4_8MMA_AtomIJNS4_4SM904GMMA27MMA_64x96x16_F32BF16BF16_SSILNSP_5MajorE0ELSR_0ELNSP_7ScaleInE1ELSS_1EEEEEENS4_6LayoutISD_NS5_IJSC_NSA_ILi0EEESW_EEEEENS5_IJNS4_10UnderscoreESZ_SZ_EEEEENS4_13SM90_TMA_LOADENS4_14ComposedLayoutINS4_7SwizzleILi2ELi4ELi3EEENS4_18smem_ptr_flag_bitsILi16EEENSV_INS5_IJNSA_ILi8EEESI_EEENS5_IJSI_SC_EEEEEEEvNS4_8identityENS4_23SM90_TMA_LOAD_MULTICASTES1C_vS1D_EENS_8epilogue10collective6detail29Sm90TmaWarpSpecializedAdapterINS1H_15DefaultEpilogueISK_SL_SL_NS1G_6thread17LinearCombinationISK_Li1EffLNS1L_9ScaleType4KindE0ELNS_15FloatRoundStyleE2ESK_EENS1_15EpilogueDefaultEEEEEvvEEEEvNT_6ParamsE,@"STO_CUDA_ENTRY STV_DEFAULT"
_ZN7cutlass13device_kernelINS_4gemm6kernel13GemmUniversalIN4cute5tupleIJiiiiEEENS1_10collective13CollectiveMmaINS1_34MainloopSm90TmaGmmaWarpSpecializedILi7ENS5_IJNS4_1CILi2EEENSA_ILi1EEESC_EEENS1_35KernelTmaWarpSpecializedCooperativeEEENS5_IJNSA_ILi384EEENSA_ILi96EEENSA_ILi32EEEEEENS_10bfloat16_tENS5_IJlSC_lEEESK_SL_NS4_8TiledMMAINS4_8MMA_AtomIJNS4_4SM904GMMA27MMA_64x96x16_F32BF16BF16_SSILNSP_5MajorE0ELSR_0ELNSP_7ScaleInE1ELSS_1EEEEEENS4_6LayoutISD_NS5_IJSC_NSA_ILi0EEESW_EEEEENS5_IJNS4_10UnderscoreESZ_SZ_EEEEENS4_13SM90_TMA_LOADENS4_14ComposedLayoutINS4_7SwizzleILi2ELi4ELi3EEENS4_18smem_ptr_flag_bitsILi16EEENSV_INS5_IJNSA_ILi8EEESI_EEENS5_IJSI_SC_EEEEEEEvNS4_8identityENS4_23SM90_TMA_LOAD_MULTICASTES1C_vS1D_EENS_8epilogue10collective6detail29Sm90TmaWarpSpecializedAdapterINS1H_15DefaultEpilogueISK_SL_SL_NS1G_6thread17LinearCombinationISK_Li1EffLNS1L_9ScaleType4KindE0ELNS_15FloatRoundStyleE2ESK_EENS1_15EpilogueDefaultEEEEEvvEEEEvNT_6ParamsE:
[----:B------:R-:W0:Y:S02]  /*0000*/  LDC R1, c[0x0][0x28] ;  /* 0x00000a00ff017b82 */ /* 0x000e240000000800 */
[----:B0-----:R-:W-:Y:S01]  /*0010*/  VIADD R1, R1, 0xfffffff8 ;  /* 0xfffffff801017836 */ /* 0x001fe20000000000 */
[----:B------:R-:W0:Y:S01]  /*0020*/  S2R R6, SR_TID.X ;  /* 0x0000000000067919 */ /* 0x000e220000002100 */
[----:B------:R-:W-:Y:S01]  /*0030*/  ELECT P0, URZ, PT ;  /* 0x00000000003f782f */ /* 0x000fe20003800000 */
[----:B------:R-:W-:Y:S01]  /*0040*/  BSSY B0, `(.L_x_0) ;  /* 0x000000f000007945 */ /* 0x000fe20003800000 */
[--C-:B0-----:R-:W-:Y:S02]  /*0050*/  SHF.R.U32.HI R0, RZ, 0x5, R6.reuse ;  /* 0x00000005ff007819 */ /* 0x101fe40000011606 */
[----:B------:R-:W-:-:S03]  /*0060*/  SHF.R.U32.HI R3, RZ, 0x7, R6 ;  /* 0x00000007ff037819 */ /* 0x000fc60000011606 */
[----:B------:R-:W0:Y:S04]  /*0070*/  SHFL.IDX PT, R2, R0, RZ, 0x1f ;  /* 0x00001fff00027589 */ /* 0x000e2800000e0000 */
[----:B------:R1:W2:Y:S01]  /*0080*/  SHFL.IDX PT, R5, R3, RZ, 0x1f ;  /* 0x00001fff03057589 */ /* 0x0002a200000e0000 */
[----:B0-----:R-:W-:-:S13]  /*0090*/  ISETP.NE.OR P0, PT, R2, RZ, !P0 ;  /* 0x000000ff0200720c */ /* 0x001fda0004705670 */
[----:B-12---:R-:W-:Y:S05]  /*00a0*/  @P0 BRA `(.L_x_1) ;  /* 0x0000000000200947 */ /* 0x006fea0003800000 */
[----:B------:R-:W-:Y:S02]  /*00b0*/  ULDC.64 UR4, c[0x0][0x198] ;  /* 0x0000660000047ab9 */ /* 0x000fe40000000a00 */
[----:B------:R-:W-:Y:S02]  /*00c0*/  UIADD3 UR6, UP0, UR4, 0xf0, URZ ;  /* 0x000000f004067890 */ /* 0x000fe4000ff1e03f */
[----:B------:R-:W-:Y:S02]  /*00d0*/  UIADD3 UR4, UP1, UR4, 0x1f0, URZ ;  /* 0x000001f004047890 */ /* 0x000fe4000ff3e03f */
[----:B------:R-:W-:Y:S02]  /*00e0*/  UIADD3.X UR7, URZ, UR5, URZ, UP0, !UPT ;  /* 0x000000053f077290 */ /* 0x000fe400087fe43f */
[----:B------:R-:W-:-:S07]  /*00f0*/  UIADD3.X UR5, URZ, UR5, URZ, UP1, !UPT ;  /* 0x000000053f057290 */ /* 0x000fce0008ffe43f */
[----:B------:R0:W-:Y:S02]  /*0100*/  UTMACCTL.PF [UR6] ;  /* 0x00000000060079b9 */ /* 0x0001e40008040000 */
[----:B------:R0:W-:Y:S02]  /*0110*/  UTMACCTL.PF [UR4] ;  /* 0x00000000040079b9 */ /* 0x0001e40008040000 */
[----:B0-----:R-:W-:Y:S01]  /*0120*/  NOP ;  /* 0x0000000000007918 */ /* 0x001fe20000000000 */
.L_x_1:
[----:B------:R-:W-:Y:S05]  /*0130*/  BSYNC B0 ;  /* 0x0000000000007941 */ /* 0x000fea0003800000 */
.L_x_0:
[----:B------:R-:W0:Y:S02]  /*0140*/  SHFL.IDX PT, R3, R0, RZ, 0x1f ;  /* 0x00001fff00037589 */ /* 0x000e2400000e0000 */
[----:B0-----:R-:W-:-:S13]  /*0150*/  ISETP.NE.AND P0, PT, R3, RZ, PT ;  /* 0x000000ff0300720c */ /* 0x001fda0003f05270 */
[----:B------:R-:W-:Y:S05]  /*0160*/  @P0 BRA `(.L_x_2) ;  /* 0x0000000000700947 */ /* 0x000fea0003800000 */
[----:B------:R-:W0:Y:S01]  /*0170*/  S2UR UR8, SR_CgaCtaId ;  /* 0x00000000000879c3 */ /* 0x000e220000008800 */
[----:B------:R-:W-:Y:S01]  /*0180*/  UMOV UR4, 0x400 ;  /* 0x0000040000047882 */ /* 0x000fe20000000000 */
[----:B------:R-:W-:Y:S01]  /*0190*/  UMOV UR5, 0x1 ;  /* 0x0000000100057882 */ /* 0x000fe20000000000 */
[----:B------:R-:W-:Y:S01]  /*01a0*/  UMOV UR6, 0x4 ;  /* 0x0000000400067882 */ /* 0x000fe20000000000 */
[----:B------:R-:W-:Y:S01]  /*01b0*/  ELECT P0, URZ, PT ;  /* 0x00000000003f782f */ /* 0x000fe20003800000 */
[----:B------:R-:W-:-:S04]  /*01c0*/  UIADD3 UR6, -UR6, 0x100000, URZ ;  /* 0x0010000006067890 */ /* 0x000fc8000fffe13f */
[----:B------:R-:W-:Y:S02]  /*01d0*/  USHF.L.U32 UR7, UR6, 0xb, URZ ;  /* 0x0000000b06077899 */ /* 0x000fe4000800063f */
[----:B------:R-:W-:Y:S02]  /*01e0*/  USHF.L.U32 UR6, UR6, 0x1, URZ ;  /* 0x0000000106067899 */ /* 0x000fe4000800063f */
[----:B0-----:R-:W-:Y:S02]  /*01f0*/  ULEA UR8, UR8, UR4, 0x18 ;  /* 0x0000000408087291 */ /* 0x001fe4000f8ec03f */
[----:B------:R-:W-:-:S04]  /*0200*/  UIADD3 UR4, -UR5, 0x100000, URZ ;  /* 0x0010000005047890 */ /* 0x000fc8000fffe13f */
[----:B------:R-:W-:Y:S02]  /*0210*/  USHF.L.U32 UR5, UR4, 0xb, URZ ;  /* 0x0000000b04057899 */ /* 0x000fe4000800063f */
[----:B------:R-:W-:Y:S01]  /*0220*/  USHF.L.U32 UR4, UR4, 0x1, URZ ;  /* 0x0000000104047899 */ /* 0x000fe2000800063f */
[----:B------:R-:W0:Y:S11]  /*0230*/  FENCE.VIEW.ASYNC.S ;  /* 0x00000000000073c6 */ /* 0x000e360000000000 */
[----:B0-----:R0:W1:Y:S01]  /*0240*/  SYNCS.EXCH.64 URZ, [UR8], UR4 ;  /* 0x00000004083f75b2 */ /* 0x0010620008000100 */
[----:B------:R0:W2:Y:S01]  /*0250*/  SYNCS.EXCH.64 URZ, [UR8+0x38], UR6 ;  /* 0x00003806083f75b2 */ /* 0x0000a20008000100 */
[----:B------:R0:W3:Y:S01]  /*0260*/  SYNCS.EXCH.64 URZ, [UR8+0x8], UR4 ;  /* 0x00000804083f75b2 */ /* 0x0000e20008000100 */
[----:B------:R0:W4:Y:S01]  /*0270*/  SYNCS.EXCH.64 URZ, [UR8+0x40], UR6 ;  /* 0x00004006083f75b2 */ /* 0x0001220008000100 */
[----:B------:R0:W0:Y:S01]  /*0280*/  SYNCS.EXCH.64 URZ, [UR8+0x10], UR4 ;  /* 0x00001004083f75b2 */ /* 0x0000220008000100 */
        /* <DEDUP_REMOVED lines=9> */
[----:B------:R-:W-:Y:S01]  /*0320*/  NOP ;  /* 0x0000000000007918 */ /* 0x000fe20000000000 */
.L_x_2:
[----:B------:R-:W-:Y:S01]  /*0330*/  SHF.R.S32.HI R4, RZ, 0x1f, R6 ;  /* 0x0000001fff047819 */ /* 0x000fe20000011406 */
[----:B------:R-:W5:Y:S01]  /*0340*/  SHFL.IDX PT, R0, R0, RZ, 0x1f ;  /* 0x00001fff00007589 */ /* 0x000f6200000e0000 */
[----:B0-----:R-:W0:Y:S01]  /*0350*/  S2UR UR8, SR_CTAID.X ;  /* 0x00000000000879c3 */ /* 0x001e220000002500 */
[----:B------:R-:W-:Y:S02]  /*0360*/  ELECT P0, URZ, PT ;  /* 0x00000000003f782f */ /* 0x000fe40003800000 */
[----:B------:R-:W-:Y:S01]  /*0370*/  LEA.HI R4, R4, R6, RZ, 0x7 ;  /* 0x0000000604047211 */ /* 0x000fe200078f38ff */
[----:B------:R-:W-:Y:S01]  /*0380*/  ULDC UR4, c[0x0][0x150] ;  /* 0x0000540000047ab9 */ /* 0x000fe20000000800 */
[----:B------:R-:W-:Y:S01]  /*0390*/  SHF.R.S32.HI R8, RZ, 0x1f, R3 ;  /* 0x0000001fff087819 */ /* 0x000fe20000011403 */
[----:B------:R-:W-:Y:S01]  /*03a0*/  NOP ;  /* 0x0000000000007918 */ /* 0x000fe20000000000 */
[----:B------:R-:W-:Y:S01]  /*03b0*/  LOP3.LUT R4, R4, 0xffffff80, RZ, 0xc0, !PT ;  /* 0xffffff8004047812 */ /* 0x000fe200078ec0ff */
[----:B------:R-:W-:Y:S01]  /*03c0*/  NOP ;  /* 0x0000000000007918 */ /* 0x000fe20000000000 */
[----:B------:R-:W-:Y:S01]  /*03d0*/  LEA.HI R8, R8, R3, RZ, 0x2 ;  /* 0x0000000308087211 */ /* 0x000fe200078f10ff */
[----:B------:R-:W1:Y:S01]  /*03e0*/  LDC R10, c[0x0][0x144] ;  /* 0x00005100ff0a7b82 */ /* 0x000e620000000800 */
[----:B------:R-:W-:Y:S01]  /*03f0*/  IMAD.MOV.U32 R16, RZ, RZ, 0x1 ;  /* 0x00000001ff107424 */ /* 0x000fe200078e00ff */
[----:B------:R-:W-:Y:S01]  /*0400*/  ISETP.NE.AND P3, PT, R5, RZ, PT ;  /* 0x000000ff0500720c */ /* 0x000fe20003f65270 */
[----:B------:R-:W-:Y:S01]  /*0410*/  IMAD.IADD R6, R6, 0x1, -R4 ;  /* 0x0000000106067824 */ /* 0x000fe200078e0a04 */
[----:B------:R-:W-:Y:S01]  /*0420*/  LOP3.LUT R8, R8, 0x3ffffffc, RZ, 0xc0, !PT ;  /* 0x3ffffffc08087812 */ /* 0x000fe200078ec0ff */
[----:B------:R-:W2:Y:S03]  /*0430*/  S2R R4, SR_CTAID.Y ;  /* 0x0000000000047919 */ /* 0x000ea60000002600 */
[----:B------:R-:W-:Y:S01]  /*0440*/  SHF.R.S32.HI R7, RZ, 0x1f, R6 ;  /* 0x0000001fff077819 */ /* 0x000fe20000011406 */
[----:B------:R-:W-:Y:S01]  /*0450*/  IMAD.IADD R8, R3, 0x1, -R8 ;  /* 0x0000000103087824 */ /* 0x000fe200078e0a08 */
[----:B------:R-:W3:Y:S02]  /*0460*/  LDC R13, c[0x0][0x140] ;  /* 0x00005000ff0d7b82 */ /* 0x000ee40000000800 */
[----:B------:R-:W-:-:S02]  /*0470*/  LEA.HI R7, R7, R6, RZ, 0x3 ;  /* 0x0000000607077211 */ /* 0x000fc400078f18ff */
[----:B-----5:R-:W-:Y:S02]  /*0480*/  ISETP.NE.OR P0, PT, R0, RZ, !P0 ;  /* 0x000000ff0000720c */ /* 0x020fe40004705670 */
[--C-:B------:R-:W-:Y:S02]  /*0490*/  SHF.R.S32.HI R0, RZ, 0x3, R7.reuse ;  /* 0x00000003ff007819 */ /* 0x100fe40000011407 */
[----:B------:R-:W-:Y:S02]  /*04a0*/  SHF.R.S32.HI R7, RZ, 0x1f, R7 ;  /* 0x0000001fff077819 */ /* 0x000fe40000011407 */
[----:B0-----:R-:W-:Y:S02]  /*04b0*/  I2FP.F32.U32 R9, UR8 ;  /* 0x0000000800097c45 */ /* 0x001fe40008201000 */
[----:B------:R-:W-:-:S03]  /*04c0*/  LEA.HI R7, R7, R0, RZ, 0x2 ;  /* 0x0000000007077211 */ /* 0x000fc600078f10ff */
[----:B------:R-:W-:Y:S01]  /*04d0*/  FMUL R9, R9, UR4 ;  /* 0x0000000409097c20 */ /* 0x000fe20008400000 */
[----:B------:R-:W-:Y:S01]  /*04e0*/  LOP3.LUT R7, R7, 0xfffffffc, RZ, 0xc0, !PT ;  /* 0xfffffffc07077812 */ /* 0x000fe200078ec0ff */
[----:B------:R-:W-:Y:S01]  /*04f0*/  VOTEU.ALL UP0, P0 ;  /* 0x00000000003f7886 */ /* 0x000fe20000000000 */
[----:B------:R-:W-:Y:S01]  /*0500*/  ULDC UR4, c[0x0][0x154] ;  /* 0x0000550000047ab9 */ /* 0x000fe20000000800 */
[----:B------:R-:W-:Y:S02]  /*0510*/  VOTEU.ALL UP1, P0 ;  /* 0x00000000003f7886 */ /* 0x000fe40000020000 */
[----:B------:R-:W0:Y:S01]  /*0520*/  F2I.U32.TRUNC.NTZ R9, R9 ;  /* 0x0000000900097305 */ /* 0x000e22000020f000 */
[----:B------:R-:W-:Y:S01]  /*0530*/  IMAD.IADD R7, R0, 0x1, -R7 ;  /* 0x0000000100077824 */ /* 0x000fe200078e0a07 */
[----:B------:R-:W5:Y:S01]  /*0540*/  @!UP0 S2UR UR7, SR_CgaCtaId ;  /* 0x00000000000789c3 */ /* 0x000f620000008800 */
[----:B------:R-:W-:Y:S01]  /*0550*/  @!UP0 UMOV UR6, 0x400 ;  /* 0x0000040000068882 */ /* 0x000fe20000000000 */
[----:B---3--:R-:W-:Y:S01]  /*0560*/  ISETP.EQ.U32.AND P2, PT, R13, 0x1, PT ;  /* 0x000000010d00780c */ /* 0x008fe20003f42070 */
[----:B------:R-:W-:Y:S01]  /*0570*/  IMAD R8, R8, 0x4, R7 ;  /* 0x0000000408087824 */ /* 0x000fe200078e0207 */
[----:B--2---:R-:W-:-:S03]  /*0580*/  I2FP.F32.U32 R3, R4 ;  /* 0x0000000400037245 */ /* 0x004fc60000201000 */
[C---:B------:R-:W-:Y:S01]  /*0590*/  IMAD.SHL.U32 R17, R8.reuse, 0x4, RZ ;  /* 0x0000000408117824 */ /* 0x040fe200078e00ff */
[----:B------:R-:W-:Y:S01]  /*05a0*/  LEA.HI R0, R8, R8, RZ, 0x1 ;  /* 0x0000000808007211 */ /* 0x000fe200078f08ff */
[----:B------:R-:W-:Y:S01]  /*05b0*/  FMUL R12, R3, UR4 ;  /* 0x00000004030c7c20 */ /* 0x000fe20008400000 */
[----:B------:R-:W2:Y:S01]  /*05c0*/  LDC R7, c[0x0][0x148] ;  /* 0x00005200ff077b82 */ /* 0x000ea20000000800 */
[----:B------:R-:W-:Y:S01]  /*05d0*/  UMOV UR4, 0x20 ;  /* 0x0000002000047882 */ /* 0x000fe20000000000 */
[----:B------:R-:W-:Y:S01]  /*05e0*/  LOP3.LUT R11, R0, 0xfffffffe, RZ, 0xc0, !PT ;  /* 0xfffffffe000b7812 */ /* 0x000fe200078ec0ff */
[----:B0-----:R-:W-:Y:S01]  /*05f0*/  IMAD.MOV R15, RZ, RZ, -R9 ;  /* 0x000000ffff0f7224 */ /* 0x001fe200078e0a09 */
[----:B------:R-:W-:Y:S01]  /*0600*/  SHF.R.S32.HI R9, RZ, 0x1f, R2 ;  /* 0x0000001fff097819 */ /* 0x000fe20000011402 */
[----:B------:R-:W0:Y:S01]  /*0610*/  F2I.U32.TRUNC.NTZ R12, R12 ;  /* 0x0000000c000c7305 */ /* 0x000e22000020f000 */
[----:B------:R-:W-:Y:S01]  /*0620*/  LOP3.LUT R17, R8, 0xc, R17, 0x78, !PT ;  /* 0x0000000c08117812 */ /* 0x000fe200078e7811 */
[----:B-1----:R-:W-:Y:S01]  /*0630*/  IMAD R3, R10, R15, UR8 ;  /* 0x000000080a037e24 */ /* 0x002fe2000f8e020f */
[----:B------:R-:W-:Y:S01]  /*0640*/  LEA.HI R9, R9, R2, RZ, 0x2 ;  /* 0x0000000209097211 */ /* 0x000fe200078f10ff */
[----:B------:R-:W-:Y:S01]  /*0650*/  IMAD.IADD R0, R8, 0x1, -R11 ;  /* 0x0000000108007824 */ /* 0x000fe200078e0a0b */
[----:B------:R-:W-:-:S04]  /*0660*/  @!UP0 UIADD3 UR4, -UR4, 0x100000, URZ ;  /* 0x0010000004048890 */ /* 0x000fc8000fffe13f */
[----:B------:R-:W-:Y:S02]  /*0670*/  @!UP0 USHF.L.U32 UR5, UR4, 0xb, URZ ;  /* 0x0000000b04058899 */ /* 0x000fe4000800063f */
[----:B------:R-:W-:Y:S01]  /*0680*/  @!UP0 USHF.L.U32 UR4, UR4, 0x1, URZ ;  /* 0x0000000104048899 */ /* 0x000fe2000800063f */
[----:B------:R-:W-:Y:S02]  /*0690*/  LOP3.LUT R9, R9, 0xfffffffc, RZ, 0xc0, !PT ;  /* 0xfffffffc09097812 */ /* 0x000fe400078ec0ff */
[----:B------:R-:W-:Y:S01]  /*06a0*/  ISETP.NE.AND P4, PT, R0, R3, PT ;  /* 0x000000030000720c */ /* 0x000fe20003f85270 */
[----:B-----5:R-:W-:Y:S02]  /*06b0*/  @!UP0 ULEA UR6, UR7, UR6, 0x18 ;  /* 0x0000000607068291 */ /* 0x020fe4000f8ec03f */
[----:B------:R-:W-:Y:S01]  /*06c0*/  IMAD.IADD R0, R2, 0x1, -R9 ;  /* 0x0000000102007824 */ /* 0x000fe200078e0a09 */
[----:B------:R-:W-:Y:S01]  /*06d0*/  VOTEU.ALL UP0, P0 ;  /* 0x00000000003f7886 */ /* 0x000fe20000000000 */
[----:B------:R-:W-:Y:S01]  /*06e0*/  LOP3.LUT P0, RZ, R6, 0x7, RZ, 0xc0, !PT ;  /* 0x0000000706ff7812 */ /* 0x000fe2000780c0ff */
[----:B0-----:R-:W-:-:S02]  /*06f0*/  IMAD.MOV R20, RZ, RZ, -R12 ;  /* 0x000000ffff147224 */ /* 0x001fc400078e0a0c */
[C---:B------:R-:W-:Y:S01]  /*0700*/  ISETP.NE.AND P1, PT, R0.reuse, 0x3, PT ;  /* 0x000000030000780c */ /* 0x040fe20003f25270 */
[----:B------:R-:W-:Y:S01]  /*0710*/  VIADD R6, R5, 0xffffffff ;  /* 0xffffffff05067836 */ /* 0x000fe20000000000 */
[----:B------:R-:W-:Y:S01]  /*0720*/  ISETP.LT.U32.AND P0, PT, R17, 0x2, !P0 ;  /* 0x000000021100780c */ /* 0x000fe20004701070 */
[----:B--2---:R-:W-:Y:S01]  /*0730*/  IMAD R9, R7, R20, R4 ;  /* 0x0000001407097224 */ /* 0x004fe200078e0204 */
[----:B------:R-:W-:Y:S01]  /*0740*/  ISETP.EQ.OR P1, PT, R0, RZ, !P1 ;  /* 0x000000ff0000720c */ /* 0x000fe20004f22670 */
[----:B------:R-:W0:Y:S02]  /*0750*/  FENCE.VIEW.ASYNC.S ;  /* 0x00000000000073c6 */ /* 0x000e240000000000 */
[----:B0-----:R0:W1:Y:S01]  /*0760*/  @!UP0 SYNCS.EXCH.64 URZ, [UR6+0x80], UR4 ;  /* 0x00008004063f85b2 */ /* 0x0010620008000100 */
[----:B------:R-:W-:Y:S02]  /*0770*/  @P4 LEA.HI R2, R17, R17, RZ, 0x1 ;  /* 0x0000001111024211 */ /* 0x000fe400078f08ff */
[----:B------:R-:W-:-:S02]  /*0780*/  ISETP.EQ.AND P1, PT, R5, RZ, P1 ;  /* 0x000000ff0500720c */ /* 0x000fc40000f22270 */
[----:B------:R-:W-:Y:S02]  /*0790*/  @P4 SHF.R.S32.HI R2, RZ, 0x1, R2 ;  /* 0x00000001ff024819 */ /* 0x000fe40000011402 */
[----:B------:R-:W-:Y:S02]  /*07a0*/  ISETP.GE.U32.AND P6, PT, R6, 0x2, PT ;  /* 0x000000020600780c */ /* 0x000fe40003fc6070 */
[----:B------:R-:W-:Y:S02]  /*07b0*/  @P4 ISETP.NE.AND P5, PT, R2, R9, PT ;  /* 0x000000090200420c */ /* 0x000fe40003fa5270 */
[----:B------:R-:W-:Y:S02]  /*07c0*/  SEL R9, RZ, 0x1, !P0 ;  /* 0x00000001ff097807 */ /* 0x000fe40004000000 */
[----:B------:R-:W-:Y:S02]  /*07d0*/  @P4 SEL R16, RZ, 0x1, P5 ;  /* 0x00000001ff104807 */ /* 0x000fe40002800000 */
[----:B------:R-:W-:Y:S01]  /*07e0*/  SEL R2, RZ, 0x1, !P1 ;  /* 0x00000001ff027807 */ /* 0x000fe20004800000 */
[----:B------:R0:W2:Y:S01]  /*07f0*/  @!UP1 SYNCS.EXCH.64 URZ, [UR6+0x88], UR4 ;  /* 0x00008804063f95b2 */ /* 0x0000a20008000100 */
[----:B------:R-:W-:Y:S01]  /*0800*/  LOP3.LUT R16, R16, R9, RZ, 0xc0, !PT ;  /* 0x0000000910107212 */ /* 0x000fe200078ec0ff */
[----:B------:R-:W-:Y:S01]  /*0810*/  NOP ;  /* 0x0000000000007918 */ /* 0x000fe20000000000 */
[----:B------:R-:W-:Y:S01]  /*0820*/  SEL R2, R2, 0x2, P6 ;  /* 0x0000000202027807 */ /* 0x000fe20003000000 */
[----:B------:R-:W-:Y:S06]  /*0830*/  @!P2 BRA `(.L_x_3) ;  /* 0x000000000008a947 */ /* 0x000fec0003800000 */
[----:B-12-4-:R-:W-:Y:S01]  /*0840*/  UCGABAR_ARV ;  /* 0x00000000000079c7 */ /* 0x016fe20008000000 */
[----:B------:R-:W-:Y:S05]  /*0850*/  BRA `(.L_x_4) ;  /* 0x0000000000047947 */ /* 0x000fea0003800000 */
.L_x_3:
[----:B-12-4-:R-:W-:Y:S01]  /*0860*/  NOP ;  /* 0x0000000000007918 */ /* 0x016fe20000000000 */
.L_x_4:
[----:B------:R-:W1:Y:S01]  /*0870*/  LDC R8, c[0x0][0x65c] ;  /* 0x00019700ff087b82 */ /* 0x000e620000000800 */
[----:B------:R-:W-:Y:S01]  /*0880*/  IMAD.MOV.U32 R9, RZ, RZ, RZ ;  /* 0x000000ffff097224 */ /* 0x000fe200078e00ff */
[----:B-1----:R-:W-:Y:S01]  /*0890*/  ISETP.NE.AND P1, PT, R8, 0x1, PT ;  /* 0x000000010800780c */ /* 0x002fe20003f25270 */
[----:B------:R-:W-:-:S12]  /*08a0*/  IMAD.U32 R8, RZ, RZ, UR8 ;  /* 0x00000008ff087e24 */ /* 0x000fd8000f8e00ff */
[----:B------:R-:W1:Y:S01]  /*08b0*/  @P1 LDC R23, c[0x0][0x10] ;  /* 0x00000400ff171b82 */ /* 0x000e620000000800 */
[----:B------:R-:W-:Y:S02]  /*08c0*/  @P1 IMAD.MOV.U32 R5, RZ, RZ, RZ ;  /* 0x000000ffff051224 */ /* 0x000fe400078e00ff */
[----:B------:R-:W-:-:S05]  /*08d0*/  @P1 IMAD.MOV.U32 R19, RZ, RZ, RZ ;  /* 0x000000ffff131224 */ /* 0x000fca00078e00ff */
[----:B------:R-:W2:Y:S01]  /*08e0*/  @!P1 LDC R11, c[0x0][0xc] ;  /* 0x00000300ff0b9b82 */ /* 0x000ea20000000800 */
[----:B-1----:R-:W-:-:S04]  /*08f0*/  @P1 IMAD.WIDE.U32 R22, R23, UR8, R4 ;  /* 0x0000000817161c25 */ /* 0x002fc8000f8e0004 */
[----:B------:R-:W-:Y:S02]  /*0900*/  @P1 IMAD.IADD R19, R23, 0x1, R19 ;  /* 0x0000000117131824 */ /* 0x000fe400078e0213 */
[----:B--2---:R-:W-:-:S04]  /*0910*/  @!P1 IMAD.WIDE.U32 R8, R4, R11, R8 ;  /* 0x0000000b04089225 */ /* 0x004fc800078e0008 */
[----:B------:R-:W-:Y:S02]  /*0920*/  @!P1 IMAD.MOV.U32 R22, RZ, RZ, R8 ;  /* 0x000000ffff169224 */ /* 0x000fe400078e0008 */
[----:B------:R-:W-:Y:S01]  /*0930*/  @!P1 IMAD.MOV.U32 R19, RZ, RZ, R9 ;  /* 0x000000ffff139224 */ /* 0x000fe200078e0009 */
[----:B------:R-:W-:Y:S06]  /*0940*/  @!P2 BRA `(.L_x_5) ;  /* 0x00000000000ca947 */ /* 0x000fec0003800000 */
[----:B------:R-:W-:Y:S01]  /*0950*/  UCGABAR_WAIT ;  /* 0x0000000000007dc7 */ /* 0x000fe20008000000 */
[----:B------:R-:W-:Y:S01]  /*0960*/  CCTL.IVALL ;  /* 0x00000000ff00798f */ /* 0x000fe20002000000 */
[----:B------:R-:W-:Y:S05]  /*0970*/  BRA `(.L_x_6) ;  /* 0x0000000000047947 */ /* 0x000fea0003800000 */
.L_x_5:
[----:B------:R-:W-:Y:S06]  /*0980*/  BAR.SYNC.DEFER_BLOCKING 0x0 ;  /* 0x0000000000007b1d */ /* 0x000fec0000010000 */
.L_x_6:
[----:B------:R-:W-:Y:S05]  /*0990*/  @!P3 BRA `(.L_x_7) ;  /* 0x000000c80008b947 */ /* 0x000fea0003800000 */
[----:B------:R-:W-:-:S13]  /*09a0*/  ISETP.GT.U32.AND P0, PT, R6, 0x1, PT ;  /* 0x000000010600780c */ /* 0x000fda0003f04070 */
[----:B0-----:R-:W-:Y:S05]  /*09b0*/  @P0 EXIT ;  /* 0x000000000000094d */ /* 0x001fea0003800000 */
[----:B------:R-:W-:Y:S01]  /*09c0*/  IMAD.MOV.U32 R6, RZ, RZ, -0x1 ;  /* 0xffffffffff067424 */ /* 0x000fe200078e00ff */
[----:B------:R-:W-:Y:S01]  /*09d0*/  ULDC.64 UR4, c[0x0][0x650] ;  /* 0x0001940000047ab9 */ /* 0x000fe20000000a00 */
[----:B------:R-:W-:Y:S01]  /*09e0*/  PRMT R0, RZ, 0x7610, R0 ;  /* 0x00007610ff007816 */ /* 0x000fe20000000000 */
[----:B------:R-:W-:Y:S01]  /*09f0*/  IMAD.MOV.U32 R23, RZ, RZ, -0x1 ;  /* 0xffffffffff177424 */ /* 0x000fe200078e00ff */
[----:B------:R-:W-:Y:S01]  /*0a00*/  ISETP.GE.U32.AND P0, PT, R22, UR4, PT ;  /* 0x0000000416007c0c */ /* 0x000fe2000bf06070 */
[----:B------:R0:W-:Y:S01]  /*0a10*/  STL [R1], R6 ;  /* 0x0000000601007387 */ /* 0x0001e20000100800 */
[----:B------:R-:W-:Y:S02]  /*0a20*/  IMAD.MOV.U32 R18, RZ, RZ, -0x1 ;  /* 0xffffffffff127424 */ /* 0x000fe400078e00ff */
[----:B------:R-:W-:-:S13]  /*0a30*/  ISETP.GE.U32.AND.EX P0, PT, R19, UR5, PT, P0 ;  /* 0x0000000513007c0c */ /* 0x000fda000bf06100 */
[----:B0-----:R-:W-:Y:S05]  /*0a40*/  @P0 BRA `(.L_x_8) ;  /* 0x0000000400340947 */ /* 0x001fea0003800000 */
[----:B------:R-:W0:Y:S01]  /*0a50*/  LDC.64 R24, c[0x0][0x628] ;  /* 0x00018a00ff187b82 */ /* 0x000e220000000a00 */
[----:B------:R-:W-:Y:S02]  /*0a60*/  IMAD.MOV.U32 R8, RZ, RZ, R22 ;  /* 0x000000ffff087224 */ /* 0x000fe400078e0016 */
[----:B------:R-:W-:-:S05]  /*0a70*/  IMAD.MOV.U32 R9, RZ, RZ, R19 ;  /* 0x000000ffff097224 */ /* 0x000fca00078e0013 */
[----:B------:R-:W1:Y:S08]  /*0a80*/  LDC R0, c[0x0][0x630] ;  /* 0x00018c00ff007b82 */ /* 0x000e700000000800 */
[----:B------:R-:W2:Y:S01]  /*0a90*/  LDC.64 R26, c[0x0][0x620] ;  /* 0x00018800ff1a7b82 */ /* 0x000ea20000000a00 */
[----:B0-----:R-:W-:-:S04]  /*0aa0*/  ISETP.NE.U32.AND P0, PT, R24, RZ, PT ;  /* 0x000000ff1800720c */ /* 0x001fc80003f05070 */
[----:B------:R-:W-:-:S13]  /*0ab0*/  ISETP.NE.AND.EX P0, PT, R25, RZ, PT, P0 ;  /* 0x000000ff1900720c */ /* 0x000fda0003f05300 */
[----:B-12---:R-:W-:Y:S05]  /*0ac0*/  @!P0 BRA `(.L_x_9) ;  /* 0x0000000000288947 */ /* 0x006fea0003800000 */
[----:B------:R-:W0:Y:S02]  /*0ad0*/  LDC R13, c[0x0][0x634] ;  /* 0x00018d00ff0d7b82 */ /* 0x000e240000000800 */
[----:B0-----:R-:W-:-:S05]  /*0ae0*/  IADD3 R13, P0, R22, R13, RZ ;  /* 0x0000000d160d7210 */ /* 0x001fca0007f1e0ff */
[----:B------:R-:W-:-:S04]  /*0af0*/  IMAD.X R15, RZ, RZ, R19, P0 ;  /* 0x000000ffff0f7224 */ /* 0x000fc800000e0613 */
[----:B------:R-:W-:-:S04]  /*0b00*/  IMAD.WIDE.U32 R8, R15, R24, RZ ;  /* 0x000000180f087225 */ /* 0x000fc800078e00ff */
[----:B------:R-:W-:-:S04]  /*0b10*/  IMAD.WIDE.U32 R10, P0, R13, R25, R8 ;  /* 0x000000190d0a7225 */ /* 0x000fc80007800008 */
[----:B------:R-:W-:-:S04]  /*0b20*/  IMAD.WIDE.U32 R8, R13, R24, RZ ;  /* 0x000000180d087225 */ /* 0x000fc800078e00ff */
[----:B------:R-:W-:Y:S01]  /*0b30*/  IMAD.X R13, RZ, RZ, RZ, P0 ;  /* 0x000000ffff0d7224 */ /* 0x000fe200000e06ff */
[----:B------:R-:W-:Y:S01]  /*0b40*/  IADD3 RZ, P0, R9, R10, RZ ;  /* 0x0000000a09ff7210 */ /* 0x000fe20007f1e0ff */
[----:B------:R-:W-:-:S04]  /*0b50*/  IMAD.MOV.U32 R12, RZ, RZ, R11 ;  /* 0x000000ffff0c7224 */ /* 0x000fc800078e000b */
[----:B------:R-:W-:-:S08]  /*0b60*/  IMAD.WIDE.U32.X R8, R15, R25, R12, P0 ;  /* 0x000000190f087225 */ /* 0x000fd000000e040c */
.L_x_9:
[----:B------:R-:W0:Y:S01]  /*0b70*/  LDC.64 R24, c[0x0][0x640] ;  /* 0x00019000ff187b82 */ /* 0x000e220000000a00 */
[-CC-:B------:R-:W-:Y:S01]  /*0b80*/  SHF.R.U64 R28, R8, R0.reuse, R9.reuse ;  /* 0x00000000081c7219 */ /* 0x180fe20000001209 */
[----:B------:R-:W-:Y:S01]  /*0b90*/  IMAD.MOV.U32 R18, RZ, RZ, R22 ;  /* 0x000000ffff127224 */ /* 0x000fe200078e0016 */
[----:B------:R-:W-:Y:S01]  /*0ba0*/  SHF.R.U32.HI R0, RZ, R0, R9 ;  /* 0x00000000ff007219 */ /* 0x000fe20000011609 */
[----:B------:R-:W-:Y:S01]  /*0bb0*/  IMAD.MOV.U32 R21, RZ, RZ, 0x1 ;  /* 0x00000001ff157424 */ /* 0x000fe200078e00ff */
[----:B------:R-:W-:-:S03]  /*0bc0*/  IADD3 R5, P0, RZ, -R28, RZ ;  /* 0x8000001cff057210 */ /* 0x000fc60007f1e0ff */
[----:B------:R-:W1:Y:S02]  /*0bd0*/  LDC R6, c[0x0][0x618] ;  /* 0x00018600ff067b82 */ /* 0x000e640000000800 */
[----:B------:R-:W-:-:S04]  /*0be0*/  IMAD.X R9, RZ, RZ, ~R0, P0 ;  /* 0x000000ffff097224 */ /* 0x000fc800000e0e00 */
[-C--:B------:R-:W-:Y:S02]  /*0bf0*/  IMAD R0, R9, R26.reuse, RZ ;  /* 0x0000001a09007224 */ /* 0x080fe400078e02ff */
[----:B------:R-:W2:Y:S01]  /*0c00*/  LDC R11, c[0x0][0x608] ;  /* 0x00018200ff0b7b82 */ /* 0x000ea20000000800 */
[----:B------:R-:W-:-:S04]  /*0c10*/  IMAD.WIDE.U32 R8, R5, R26, R18 ;  /* 0x0000001a05087225 */ /* 0x000fc800078e0012 */
[----:B------:R-:W-:Y:S02]  /*0c20*/  IMAD R5, R5, R27, R0 ;  /* 0x0000001b05057224 */ /* 0x000fe400078e0200 */
[----:B------:R-:W-:Y:S01]  /*0c30*/  IMAD R26, R7, R20, R4 ;  /* 0x00000014071a7224 */ /* 0x000fe200078e0204 */
[----:B------:R-:W3:Y:S01]  /*0c40*/  LDC R12, c[0x0][0x658] ;  /* 0x00019600ff0c7b82 */ /* 0x000ee20000000800 */
[----:B0-----:R-:W-:Y:S01]  /*0c50*/  ISETP.NE.U32.AND P0, PT, R24, RZ, PT ;  /* 0x000000ff1800720c */ /* 0x001fe20003f05070 */
[----:B------:R-:W-:Y:S02]  /*0c60*/  IMAD.IADD R5, R9, 0x1, R5 ;  /* 0x0000000109057824 */ /* 0x000fe400078e0205 */
[----:B------:R-:W-:Y:S01]  /*0c70*/  IMAD.MOV.U32 R9, RZ, RZ, -0x1 ;  /* 0xffffffffff097424 */ /* 0x000fe200078e00ff */
[----:B------:R-:W-:-:S03]  /*0c80*/  ISETP.NE.AND.EX P0, PT, R25, RZ, PT, P0 ;  /* 0x000000ff1900720c */ /* 0x000fc60003f05300 */
[----:B------:R-:W0:Y:S01]  /*0c90*/  LDC R15, c[0x0][0x600] ;  /* 0x00018000ff0f7b82 */ /* 0x000e220000000800 */
[-CC-:B-1----:R-:W-:Y:S02]  /*0ca0*/  SHF.R.U64 R13, R8, R6.reuse, R5.reuse ;  /* 0x00000006080d7219 */ /* 0x182fe40000001205 */
[----:B------:R-:W-:-:S05]  /*0cb0*/  SHF.R.U32.HI R0, RZ, R6, R5 ;  /* 0x00000006ff007219 */ /* 0x000fca0000011605 */
[----:B------:R-:W1:Y:S01]  /*0cc0*/  LDC R14, c[0x0][0x648] ;  /* 0x00019200ff0e7b82 */ /* 0x000e620000000800 */
[-CC-:B--2---:R-:W-:Y:S02]  /*0cd0*/  SHF.R.U64 R27, R13, R11.reuse, R0.reuse ;  /* 0x0000000b0d1b7219 */ /* 0x184fe40000001200 */
[----:B------:R-:W-:-:S05]  /*0ce0*/  SHF.R.U32.HI R5, RZ, R11, R0 ;  /* 0x0000000bff057219 */ /* 0x000fca0000011600 */
[----:B------:R-:W2:Y:S01]  /*0cf0*/  LDC R18, c[0x0][0x638] ;  /* 0x00018e00ff127b82 */ /* 0x000ea20000000800 */
[-CC-:B---3--:R-:W-:Y:S02]  /*0d00*/  SHF.R.U64 R20, R27, R12.reuse, R5.reuse ;  /* 0x0000000c1b147219 */ /* 0x188fe40000001205 */
[-C--:B------:R-:W-:Y:S02]  /*0d10*/  SHF.L.U32 R0, R9, R12.reuse, RZ ;  /* 0x0000000c09007219 */ /* 0x080fe400000006ff */
[----:B------:R-:W-:Y:S01]  /*0d20*/  SHF.R.U32.HI R5, RZ, R12, R5 ;  /* 0x0000000cff057219 */ /* 0x000fe20000011605 */
[----:B------:R-:W-:Y:S01]  /*0d30*/  IMAD.MOV.U32 R4, RZ, RZ, R20 ;  /* 0x000000ffff047224 */ /* 0x000fe200078e0014 */
[----:B------:R-:W-:Y:S01]  /*0d40*/  LOP3.LUT R10, RZ, R0, RZ, 0x33, !PT ;  /* 0x00000000ff0a7212 */ /* 0x000fe200078e33ff */
[----:B------:R-:W3:Y:S01]  /*0d50*/  LDC R23, c[0x0][0x610] ;  /* 0x00018400ff177b82 */ /* 0x000ee20000000800 */
[----:B------:R-:W-:Y:S05]  /*0d60*/  @!P0 BRA `(.L_x_10) ;  /* 0x0000000000288947 */ /* 0x000fea0003800000 */
[----:B------:R-:W4:Y:S02]  /*0d70*/  LDC R9, c[0x0][0x64c] ;  /* 0x00019300ff097b82 */ /* 0x000f240000000800 */
[----:B----4-:R-:W-:-:S05]  /*0d80*/  IADD3 R9, P0, R20, R9, RZ ;  /* 0x0000000914097210 */ /* 0x010fca0007f1e0ff */
        /* <DEDUP_REMOVED lines=8> */
.L_x_10:
[----:B-1----:R-:W-:Y:S01]  /*0e10*/  SHF.R.U64 R4, R4, R14, R5 ;  /* 0x0000000e04047219 */ /* 0x002fe20000001205 */
[----:B0-----:R-:W-:Y:S01]  /*0e20*/  VIADD R6, R15, 0xffffffff ;  /* 0xffffffff0f067836 */ /* 0x001fe20000000000 */
[----:B------:R-:W-:Y:S02]  /*0e30*/  SHF.L.U32 R0, R21, R12, RZ ;  /* 0x0000000c15007219 */ /* 0x000fe400000006ff */
[----:B------:R-:W-:Y:S01]  /*0e40*/  LOP3.LUT R5, R27, R10, RZ, 0xc0, !PT ;  /* 0x0000000a1b057212 */ /* 0x000fe200078ec0ff */
[----:B------:R-:W-:Y:S01]  /*0e50*/  IMAD.MOV R7, RZ, RZ, -R4 ;  /* 0x000000ffff077224 */ /* 0x000fe200078e0a04 */
[----:B------:R-:W-:Y:S02]  /*0e60*/  SEL R3, R3, R26, !P1 ;  /* 0x0000001a03037207 */ /* 0x000fe40004800000 */
[----:B------:R-:W-:Y:S01]  /*0e70*/  LOP3.LUT R6, R13, R6, RZ, 0xc0, !PT ;  /* 0x000000060d067212 */ /* 0x000fe200078ec0ff */
[----:B------:R-:W-:Y:S02]  /*0e80*/  IMAD R4, R0, R4, R5 ;  /* 0x0000000400047224 */ /* 0x000fe400078e0205 */
[----:B--2---:R-:W-:-:S02]  /*0e90*/  IMAD R0, R7, R18, R20 ;  /* 0x0000001207007224 */ /* 0x004fc400078e0214 */
[----:B---3--:R-:W-:Y:S02]  /*0ea0*/  IMAD R3, R4, R23, R3 ;  /* 0x0000001704037224 */ /* 0x008fe400078e0203 */
[----:B------:R-:W-:Y:S02]  /*0eb0*/  IMAD R4, R0, R15, R6 ;  /* 0x0000000f00047224 */ /* 0x000fe400078e0206 */
[----:B------:R-:W-:Y:S02]  /*0ec0*/  IMAD.MOV.U32 R5, RZ, RZ, 0x1 ;  /* 0x00000001ff057424 */ /* 0x000fe400078e00ff */
[----:B------:R-:W-:Y:S01]  /*0ed0*/  IMAD.MOV.U32 R18, RZ, RZ, R28 ;  /* 0x000000ffff127224 */ /* 0x000fe200078e001c */
[----:B------:R-:W-:Y:S02]  /*0ee0*/  SEL R23, R4, R3, !P1 ;  /* 0x0000000304177207 */ /* 0x000fe40004800000 */
[----:B------:R-:W-:Y:S02]  /*0ef0*/  SEL R3, R3, R4, !P1 ;  /* 0x0000000403037207 */ /* 0x000fe40004800000 */
[----:B------:R-:W-:-:S03]  /*0f00*/  PRMT R0, R5, 0x7610, R0 ;  /* 0x0000761005007816 */ /* 0x000fc60000000000 */
[----:B------:R0:W-:Y:S04]  /*0f10*/  STL [R1], R3 ;  /* 0x0000000301007387 */ /* 0x0001e80000100800 */
.L_x_8:
[----:B------:R-:W-:-:S08]  /*0f20*/  NOP ;  /* 0x0000000000007918 */ /* 0x000fd00000000000 */
[----:B------:R-:W1:Y:S02]  /*0f30*/  USETMAXREG.TRY_ALLOC.CTAPOOL UP0, 0xe8 ;  /* 0x000000e8000079c8 */ /* 0x000e640008000600 */
[----:B-1----:R-:W-:-:S13]  /*0f40*/  PLOP3.LUT P0, PT, PT, PT, UP0, 0x80, 0x0 ;  /* 0x000000000000781c */ /* 0x002fda0003f0f008 */
[----:B------:R-:W-:Y:S05]  /*0f50*/  @!P0 BRA `(.L_x_8) ;  /* 0xfffffffc00f08947 */ /* 0x000fea000383ffff */
[----:B------:R-:W-:Y:S01]  /*0f60*/  ULDC.64 UR4, c[0x0][0x598] ;  /* 0x0001660000047ab9 */ /* 0x000fe20000000a00 */
[----:B------:R-:W-:Y:S01]  /*0f70*/  ULDC.64 UR36, c[0x0][0x208] ;  /* 0x0000820000247ab9 */ /* 0x000fe20000000a00 */
[----:B------:R-:W-:-:S04]  /*0f80*/  ISETP.NE.U32.AND P0, PT, RZ, UR4, PT ;  /* 0x00000004ff007c0c */ /* 0x000fc8000bf05070 */
[----:B------:R-:W-:-:S13]  /*0f90*/  ISETP.NE.AND.EX P0, PT, RZ, UR5, PT, P0 ;  /* 0x00000005ff007c0c */ /* 0x000fda000bf05300 */
[----:B------:R-:W-:Y:S05]  /*0fa0*/  @!P0 BRA `(.L_x_11) ;  /* 0x00000000001c8947 */ /* 0x000fea0003800000 */
[----:B------:R-:W1:Y:S02]  /*0fb0*/  LDC.64 R4, c[0x0][0x598] ;  /* 0x00016600ff047b82 */ /* 0x000e640000000a00 */
[----:B-1----:R-:W2:Y:S02]  /*0fc0*/  LDG.E.64 R4, desc[UR36][R4.64] ;  /* 0x0000002404047981 */ /* 0x002ea4000c1e1b00 */
[----:B--2---:R-:W-:-:S04]  /*0fd0*/  ISETP.NE.U32.AND P0, PT, R4, RZ, PT ;  /* 0x000000ff0400720c */ /* 0x004fc80003f05070 */
[----:B------:R-:W-:-:S13]  /*0fe0*/  ISETP.NE.AND.EX P0, PT, R5, RZ, PT, P0 ;  /* 0x000000ff0500720c */ /* 0x000fda0003f05300 */
[----:B------:R-:W-:Y:S05]  /*0ff0*/  @!P0 BRA `(.L_x_11) ;  /* 0x0000000000088947 */ /* 0x000fea0003800000 */
[----:B------:R1:W5:Y:S01]  /*1000*/  LD.E R169, desc[UR36][R4.64] ;  /* 0x0000002404a97980 */ /* 0x000362000c101900 */
[----:B------:R-:W-:Y:S05]  /*1010*/  BRA `(.L_x_12) ;  /* 0x0000000000247947 */ /* 0x000fea0003800000 */
.L_x_11:
[----:B------:R-:W-:Y:S02]  /*1020*/  ULDC.64 UR4, c[0x0][0x588] ;  /* 0x0001620000047ab9 */ /* 0x000fe40000000a00 */
[----:B------:R-:W-:-:S04]  /*1030*/  ISETP.NE.U32.AND P0, PT, RZ, UR4, PT ;  /* 0x00000004ff007c0c */ /* 0x000fc8000bf05070 */
[----:B------:R-:W-:-:S13]  /*1040*/  ISETP.NE.AND.EX P0, PT, RZ, UR5, PT, P0 ;  /* 0x00000005ff007c0c */ /* 0x000fda000bf05300 */
[----:B------:R-:W-:Y:S05]  /*1050*/  @!P0 BRA `(.L_x_13) ;  /* 0x00000000000c8947 */ /* 0x000fea0003800000 */
[----:B------:R-:W1:Y:S02]  /*1060*/  LDC.64 R4, c[0x0][0x588] ;  /* 0x00016200ff047b82 */ /* 0x000e640000000a00 */
[----:B-1----:R2:W5:Y:S01]  /*1070*/  LDG.E R169, desc[UR36][R4.64] ;  /* 0x0000002404a97981 */ /* 0x002562000c1e1900 */
[----:B------:R-:W-:Y:S05]  /*1080*/  BRA `(.L_x_12) ;  /* 0x0000000000087947 */ /* 0x000fea0003800000 */
.L_x_13:
[----:B------:R-:W-:Y:S02]  /*1090*/  ULDC UR4, c[0x0][0x580] ;  /* 0x0001600000047ab9 */ /* 0x000fe40000000800 */
[----:B------:R-:W-:-:S07]  /*10a0*/  IMAD.U32 R169, RZ, RZ, UR4 ;  /* 0x00000004ffa97e24 */ /* 0x000fce000f8e00ff */
.L_x_12:
[----:B------:R-:W-:Y:S02]  /*10b0*/  ULDC.64 UR4, c[0x0][0x5a0] ;  /* 0x0001680000047ab9 */ /* 0x000fe40000000a00 */
[----:B------:R-:W-:-:S04]  /*10c0*/  ISETP.NE.U32.AND P0, PT, RZ, UR4, PT ;  /* 0x00000004ff007c0c */ /* 0x000fc8000bf05070 */
[----:B------:R-:W-:-:S13]  /*10d0*/  ISETP.NE.AND.EX P0, PT, RZ, UR5, PT, P0 ;  /* 0x00000005ff007c0c */ /* 0x000fda000bf05300 */
[----:B------:R-:W-:Y:S05]  /*10e0*/  @!P0 BRA `(.L_x_14) ;  /* 0x00000000001c8947 */ /* 0x000fea0003800000 */
[----:B-12---:R-:W1:Y:S02]  /*10f0*/  LDC.64 R4, c[0x0][0x5a0] ;  /* 0x00016800ff047b82 */ /* 0x006e640000000a00 */
[----:B-1----:R-:W2:Y:S02]  /*1100*/  LDG.E.64 R4, desc[UR36][R4.64] ;  /* 0x0000002404047981 */ /* 0x002ea4000c1e1b00 */
[----:B--2---:R-:W-:-:S04]  /*1110*/  ISETP.NE.U32.AND P0, PT, R4, RZ, PT ;  /* 0x000000ff0400720c */ /* 0x004fc80003f05070 */
[----:B------:R-:W-:-:S13]  /*1120*/  ISETP.NE.AND.EX P0, PT, R5, RZ, PT, P0 ;  /* 0x000000ff0500720c */ /* 0x000fda0003f05300 */
[----:B------:R-:W-:Y:S05]  /*1130*/  @!P0 BRA `(.L_x_14) ;  /* 0x0000000000088947 */ /* 0x000fea0003800000 */
[----:B------:R1:W5:Y:S01]  /*1140*/  LD.E R168, desc[UR36][R4.64] ;  /* 0x0000002404a87980 */ /* 0x000362000c101900 */
[----:B------:R-:W-:Y:S05]  /*1150*/  BRA `(.L_x_15) ;  /* 0x0000000000247947 */ /* 0x000fea0003800000 */
.L_x_14:
[----:B------:R-:W-:Y:S02]  /*1160*/  ULDC.64 UR4, c[0x0][0x590] ;  /* 0x0001640000047ab9 */ /* 0x000fe40000000a00 */
[----:B------:R-:W-:-:S04]  /*1170*/  ISETP.NE.U32.AND P0, PT, RZ, UR4, PT ;  /* 0x00000004ff007c0c */ /* 0x000fc8000bf05070 */
[----:B------:R-:W-:-:S13]  /*1180*/  ISETP.NE.AND.EX P0, PT, RZ, UR5, PT, P0 ;  /* 0x00000005ff007c0c */ /* 0x000fda000bf05300 */
[----:B------:R-:W-:Y:S05]  /*1190*/  @!P0 BRA `(.L_x_16) ;  /* 0x00000000000c8947 */ /* 0x000fea0003800000 */
[----:B-12---:R-:W1:Y:S02]  /*11a0*/  LDC.64 R4, c[0x0][0x590] ;  /* 0x00016400ff047b82 */ /* 0x006e640000000a00 */
[----:B-1----:R2:W5:Y:S01]  /*11b0*/  LDG.E R168, desc[UR36][R4.64] ;  /* 0x0000002404a87981 */ /* 0x002562000c1e1900 */
[----:B------:R-:W-:Y:S05]  /*11c0*/  BRA `(.L_x_15) ;  /* 0x0000000000087947 */ /* 0x000fea0003800000 */
.L_x_16:
[----:B------:R-:W-:Y:S02]  /*11d0*/  ULDC UR4, c[0x0][0x584] ;  /* 0x0001610000047ab9 */ /* 0x000fe40000000800 */
[----:B------:R-:W-:-:S07]  /*11e0*/  IMAD.U32 R168, RZ, RZ, UR4 ;  /* 0x00000004ffa87e24 */ /* 0x000fce000f8e00ff */
.L_x_15:
[----:B------:R-:W-:-:S13]  /*11f0*/  LOP3.LUT P0, RZ, R0, 0xff, RZ, 0xc0, !PT ;  /* 0x000000ff00ff7812 */ /* 0x000fda000780c0ff */
[----:B------:R-:W-:Y:S05]  /*1200*/  @!P0 EXIT ;  /* 0x000000000000894d */ /* 0x000fea0003800000 */
[----:B------:R-:W-:Y:S01]  /*1210*/  ULDC UR4, c[0x0][0x28c] ;  /* 0x0000a30000047ab9 */ /* 0x000fe20000000800 */
[----:B------:R-:W-:Y:S01]  /*1220*/  LOP3.LUT R172, R2, 0x1, RZ, 0xfc, !PT ;  /* 0x0000000102ac7812 */ /* 0x000fe200078efcff */
[----:B------:R-:W-:Y:S01]  /*1230*/  UIADD3 UR4, UR4, 0x1f, URZ ;  /* 0x0000001f04047890 */ /* 0x000fe2000fffe03f */
[----:B------:R-:W-:Y:S01]  /*1240*/  UMOV UR38, URZ ;  /* 0x0000003f00267c82 */ /* 0x000fe20008000000 */
[----:B------:R-:W-:Y:S02]  /*1250*/  UMOV UR39, URZ ;  /* 0x0000003f00277c82 */ /* 0x000fe40008000000 */
[----:B------:R-:W-:-:S04]  /*1260*/  USHF.R.S32.HI UR5, URZ, 0x1f, UR4 ;  /* 0x0000001f3f057899 */ /* 0x000fc80008011404 */
[----:B------:R-:W-:-:S04]  /*1270*/  ULEA.HI UR5, UR5, UR4, URZ, 0x5 ;  /* 0x0000000405057291 */ /* 0x000fc8000f8f283f */
[----:B------:R-:W-:-:S12]  /*1280*/  USHF.R.S32.HI UR40, URZ, 0x5, UR5 ;  /* 0x000000053f287899 */ /* 0x000fd80008011405 */
.L_x_276:
[----:B---3--:R-:W3:Y:S01]  /*1290*/  S2R R0, SR_TID.X ;  /* 0x0000000000007919 */ /* 0x008ee20000002100 */
[----:B----4-:R-:W4:Y:S01]  /*12a0*/  S2UR UR6, SR_CgaCtaId ;  /* 0x00000000000679c3 */ /* 0x010f220000008800 */
[----:B------:R-:W-:Y:S02]  /*12b0*/  UMOV UR41, 0x400 ;  /* 0x0000040000297882 */ /* 0x000fe40000000000 */
[----:B----4-:R-:W-:Y:S01]  /*12c0*/  ULEA UR41, UR6, UR41, 0x18 ;  /* 0x0000002906297291 */ /* 0x010fe2000f8ec03f */
[----:B---3--:R-:W-:-:S04]  /*12d0*/  LOP3.LUT R0, R0, 0x80, RZ, 0xc0, !PT ;  /* 0x0000008000007812 */ /* 0x008fc800078ec0ff */
[----:B------:R-:W-:-:S06]  /*12e0*/  SHF.R.U32.HI R0, RZ, 0x7, R0 ;  /* 0x00000007ff007819 */ /* 0x000fcc0000011600 */
[----:B------:R-:W3:Y:S02]  /*12f0*/  SHFL.IDX PT, R0, R0, RZ, 0x1f ;  /* 0x00001fff00007589 */ /* 0x000ee400000e0000 */
[----:B---3--:R-:W-:-:S13]  /*1300*/  R2UR UR4, R0 ;  /* 0x00000000000472ca */ /* 0x008fda00000e0000 */
[----:B------:R-:W-:-:S04]  /*1310*/  ULEA.HI UR5, UR4, UR4, URZ, 0x1 ;  /* 0x0000000404057291 */ /* 0x000fc8000f8f083f */
[----:B------:R-:W-:-:S04]  /*1320*/  ULOP3.LUT UR5, UR5, 0xffffe, URZ, 0xc0, !UPT ;  /* 0x000ffffe05057892 */ /* 0x000fc8000f8ec03f */
[----:B------:R-:W-:-:S03]  /*1330*/  UIADD3 UR5, UR4, -UR5, URZ ;  /* 0x8000000504057290 */ /* 0x000fc6000fffe03f */
[----:B------:R-:W-:Y:S01]  /*1340*/  ULDC UR4, c[0x0][0x28c] ;  /* 0x0000a30000047ab9 */ /* 0x000fe20000000800 */
[----:B------:R-:W-:Y:S01]  /*1350*/  ULEA UR5, UR5, UR41, 0xc ;  /* 0x0000002905057291 */ /* 0x000fe2000f8e603f */
[----:B------:R-:W-:-:S03]  /*1360*/  ISETP.LT.AND P0, PT, RZ, UR4, PT ;  /* 0x00000004ff007c0c */ /* 0x000fc6000bf01270 */
[----:B------:R-:W-:-:S04]  /*1370*/  UIADD3 UR5, UR5, 0x180, URZ ;  /* 0x0000018005057890 */ /* 0x000fc8000fffe03f */
[----:B------:R-:W-:-:S04]  /*1380*/  USHF.R.U32.HI UR5, URZ, 0x4, UR5 ;  /* 0x000000043f057899 */ /* 0x000fc80008011605 */
[----:B------:R-:W-:Y:S02]  /*1390*/  ULOP3.LUT UR42, UR5, 0x3fff, URZ, 0xc0, !UPT ;  /* 0x00003fff052a7892 */ /* 0x000fe4000f8ec03f */
[----:B-12---:R-:W-:Y:S10]  /*13a0*/  @P0 BRA `(.L_x_17) ;  /* 0x0000000000400947 */ /* 0x006ff40003800000 */
[----:B------:R-:W-:Y:S01]  /*13b0*/  MOV R0, 0x0 ;  /* 0x0000000000007802 */ /* 0x000fe20000000f00 */
[----:B------:R-:W-:Y:S01]  /*13c0*/  ULDC.64 UR4, c[0x4][0x68] ;  /* 0x01001a0000047ab9 */ /* 0x000fe20000000a00 */
[----:B------:R-:W-:Y:S01]  /*13d0*/  ULDC.64 UR6, c[0x4][0x8] ;  /* 0x0100020000067ab9 */ /* 0x000fe20000000a00 */
[----:B-12---:R-:W-:Y:S01]  /*13e0*/  IMAD.U32 R4, RZ, RZ, UR4 ;  /* 0x00000004ff047e24 */ /* 0x006fe2000f8e00ff */
[----:B------:R1:W2:Y:S01]  /*13f0*/  LDC.64 R14, c[0x4][R0] ;  /* 0x01000000000e7b82 */ /* 0x0002a20000000a00 */
[----:B------:R-:W-:Y:S01]  /*1400*/  IMAD.U32 R5, RZ, RZ, UR5 ;  /* 0x00000005ff057e24 */ /* 0x000fe2000f8e00ff */
[----:B------:R-:W-:Y:S01]  /*1410*/  ULDC.64 UR4, c[0x4][0x70] ;  /* 0x01001c0000047ab9 */ /* 0x000fe20000000a00 */
[----:B------:R-:W-:Y:S02]  /*1420*/  IMAD.U32 R10, RZ, RZ, UR6 ;  /* 0x00000006ff0a7e24 */ /* 0x000fe4000f8e00ff */
[----:B------:R-:W-:Y:S02]  /*1430*/  IMAD.U32 R6, RZ, RZ, UR4 ;  /* 0x00000004ff067e24 */ /* 0x000fe4000f8e00ff */
[----:B------:R-:W-:-:S02]  /*1440*/  IMAD.U32 R7, RZ, RZ, UR5 ;  /* 0x00000005ff077e24 */ /* 0x000fc4000f8e00ff */
[----:B------:R-:W-:Y:S02]  /*1450*/  IMAD.U32 R11, RZ, RZ, UR7 ;  /* 0x00000007ff0b7e24 */ /* 0x000fe4000f8e00ff */
[----:B------:R-:W-:Y:S02]  /*1460*/  IMAD.MOV.U32 R8, RZ, RZ, 0x1e1 ;  /* 0x000001e1ff087424 */ /* 0x000fe400078e00ff */
[----:B------:R-:W-:Y:S02]  /*1470*/  IMAD.MOV.U32 R12, RZ, RZ, 0x1 ;  /* 0x00000001ff0c7424 */ /* 0x000fe400078e00ff */
[----:B-1----:R-:W-:-:S07]  /*1480*/  IMAD.MOV.U32 R13, RZ, RZ, RZ ;  /* 0x000000ffff0d7224 */ /* 0x002fce00078e00ff */
[----:B------:R-:W-:-:S07]  /*1490*/  LEPC R20, `(.L_x_17) ;  /* 0x000000001014794e */ /* 0x000fce0000000000 */
[----:B0-2--5:R-:W-:Y:S05]  /*14a0*/  CALL.ABS.NOINC R14 ;  /* 0x000000000e007343 */ /* 0x025fea0003c00000 */
.L_x_17:
[----:B------:R-:W-:-:S13]  /*14b0*/  ISETP.NE.AND P0, PT, R172, 0x3, PT ;  /* 0x00000003ac00780c */ /* 0x000fda0003f05270 */
[----:B------:R-:W-:Y:S05]  /*14c0*/  @!P0 BRA `(.L_x_18) ;  /* 0x0000000000048947 */ /* 0x000fea0003800000 */
[----:B------:R-:W-:Y:S01]  /*14d0*/  BPT.TRAP 0x1 ;  /* 0x000000040000795c */ /* 0x000fe20000300000 */
.L_x_18:
[----:B0-----:R-:W-:Y:S02]  /*14e0*/  IMAD.U32 R3, RZ, RZ, UR39 ;  /* 0x00000027ff037e24 */ /* 0x001fe4000f8e00ff */
[----:B------:R-:W-:-:S03]  /*14f0*/  IMAD.U32 R0, RZ, RZ, UR38 ;  /* 0x00000026ff007e24 */ /* 0x000fc6000f8e00ff */
[----:B------:R-:W-:Y:S02]  /*1500*/  LEA R3, R3, UR41, 0x3 ;  /* 0x0000002903037c11 */ /* 0x000fe4000f8e18ff */
[----:B------:R-:W-:-:S04]  /*1510*/  SHF.L.U32 R0, R0, 0x1f, RZ ;  /* 0x0000001f00007819 */ /* 0x000fc800000006ff */
[----:B------:R0:W3:Y:S01]  /*1520*/  SYNCS.PHASECHK.TRANS64.TRYWAIT P1, [R3+URZ], R0 ;  /* 0x00000000030075a7 */ /* 0x0000e2000802017f */
[----:B------:R-:W-:Y:S05]  /*1530*/  @!P0 BRA `(.L_x_19) ;  /* 0x0000000000048947 */ /* 0x000fea0003800000 */
[----:B------:R-:W-:Y:S01]  /*1540*/  BPT.TRAP 0x1 ;  /* 0x000000040000795c */ /* 0x000fe20000300000 */
.L_x_19:
[----:B---3--:R-:W-:Y:S05]  /*1550*/  @P1 BRA `(.L_x_20) ;  /* 0x0000000000081947 */ /* 0x008fea0003800000 */
[----:B------:R-:W3:Y:S02]  /*1560*/  SYNCS.PHASECHK.TRANS64.TRYWAIT P1, [R3+URZ], R0 ;  /* 0x00000000030075a7 */ /* 0x000ee4000802017f */
[----:B---3--:R-:W-:Y:S05]  /*1570*/  @!P1 BRA `(.L_x_21) ;  /* 0x000000d400009947 */ /* 0x008fea0003800000 */
.L_x_20:
[----:B------:R-:W-:-:S04]  /*1580*/  UISETP.LT.AND UP0, UPT, UR40, 0x1, UPT ;  /* 0x000000012800788c */ /* 0x000fc8000bf01270 */
[----:B------:R-:W-:-:S06]  /*1590*/  USEL UR4, UR40, 0x1, UP0 ;  /* 0x0000000128047887 */ /* 0x000fcc0008000000 */
[----:B0--3--:R-:W-:Y:S01]  /*15a0*/  IMAD.U32 R0, RZ, RZ, UR4 ;  /* 0x00000004ff007e24 */ /* 0x009fe2000f8e00ff */
[----:B------:R-:W-:Y:S05]  /*15b0*/  WARPSYNC.ALL ;  /* 0x0000000000007948 */ /* 0x000fea0003800000 */
[----:B------:R-:W-:-:S04]  /*15c0*/  IADD3 R0, -R0, UR40, RZ ;  /* 0x0000002800007c10 */ /* 0x000fc8000fffe1ff */
[----:B------:R-:W-:Y:S01]  /*15d0*/  ISETP.GE.AND P1, PT, R0, 0x1, PT ;  /* 0x000000010000780c */ /* 0x000fe20003f26270 */
[----:B------:R-:W-:Y:S01]  /*15e0*/  UIADD3 UR4, UR41, 0x2a180, URZ ;  /* 0x0002a18029047890 */ /* 0x000fe2000fffe03f */
[----:B------:R-:W-:Y:S01]  /*15f0*/  WARPGROUP.ARRIVE ;  /* 0x00000000000079c5 */ /* 0x000fe20000000000 */
[----:B------:R-:W-:Y:S01]  /*1600*/  UMOV UR9, 0x80000020 ;  /* 0x8000002000097882 */ /* 0x000fe20000000000 */
[----:B------:R-:W-:Y:S01]  /*1610*/  UMOV UR11, 0x80000020 ;  /* 0x80000020000b7882 */ /* 0x000fe20000000000 */
[----:B------:R-:W-:-:S04]  /*1620*/  USHF.R.U32.HI UR4, URZ, 0x4, UR4 ;  /* 0x000000043f047899 */ /* 0x000fc80008011604 */
[----:B------:R-:W-:Y:S02]  /*1630*/  ULOP3.LUT UR5, UR4, 0x3fff, URZ, 0xc0, !UPT ;  /* 0x00003fff04057892 */ /* 0x000fe4000f8ec03f */
[----:B------:R-:W-:Y:S02]  /*1640*/  ULOP3.LUT UR4, UR42, 0x10000, URZ, 0xfc, !UPT ;  /* 0x000100002a047892 */ /* 0x000fe4000f8efc3f */
[----:B------:R-:W-:Y:S02]  /*1650*/  ULOP3.LUT UR5, UR5, 0x10000, URZ, 0xfc, !UPT ;  /* 0x0001000005057892 */ /* 0x000fe4000f8efc3f */
[----:B------:R-:W-:Y:S02]  /*1660*/  UIMAD UR6, UR39, 0x600, UR4 ;  /* 0x00000600270678a4 */ /* 0x000fe4000f8e0204 */
[----:B------:R-:W-:-:S05]  /*1670*/  UIMAD UR7, UR39, 0x180, UR5 ;  /* 0x00000180270778a4 */ /* 0x000fca000f8e0205 */
[----:B------:R-:W-:Y:S02]  /*1680*/  UMOV UR8, UR6 ;  /* 0x0000000600087c82 */ /* 0x000fe40008000000 */
[----:B------:R-:W-:Y:S02]  /*1690*/  UMOV UR10, UR7 ;  /* 0x00000007000a7c82 */ /* 0x000fe40008000000 */
[----:B------:R-:W-:Y:S01]  /*16a0*/  HGMMA.64x96x16.F32.BF16 R120, gdesc[UR8], RZ, !UPT, gsb0 ;  /* 0x01600000087879f0 */ /* 0x000fe2000c0018ff */
[----:B------:R-:W-:Y:S01]  /*16b0*/  UIADD3 UR8, UR6, 0x200, URZ ;  /* 0x0000020006087890 */ /* 0x000fe2000fffe03f */
[----:B------:R-:W-:Y:S01]  /*16c0*/  UMOV UR9, 0x80000020 ;  /* 0x8000002000097882 */ /* 0x000fe20000000000 */
[----:B------:R-:W-:Y:S02]  /*16d0*/  WARPGROUP.DEPBAR.LE gsb0, 0x0 ;  /* 0x00008000000079c5 */ /* 0x000fe40000010000 */
[----:B------:R-:W-:-:S06]  /*16e0*/  WARPGROUP.ARRIVE ;  /* 0x00000000000079c5 */ /* 0x000fcc0000000000 */
[----:B------:R-:W-:Y:S01]  /*16f0*/  HGMMA.64x96x16.F32.BF16 R72, gdesc[UR8], RZ, !UPT, gsb0 ;  /* 0x01600000084879f0 */ /* 0x000fe2000c0018ff */
[----:B------:R-:W-:Y:S01]  /*1700*/  UIADD3 UR8, UR6, 0x400, URZ ;  /* 0x0000040006087890 */ /* 0x000fe2000fffe03f */
[----:B------:R-:W-:Y:S01]  /*1710*/  UMOV UR9, 0x80000020 ;  /* 0x8000002000097882 */ /* 0x000fe20000000000 */
[----:B------:R-:W-:Y:S02]  /*1720*/  WARPGROUP.DEPBAR.LE gsb0, 0x0 ;  /* 0x00008000000079c5 */ /* 0x000fe40000010000 */
[----:B------:R-:W-:-:S06]  /*1730*/  WARPGROUP.ARRIVE ;  /* 0x00000000000079c5 */ /* 0x000fcc0000000000 */
[----:B------:R-:W-:Y:S01]  /*1740*/  HGMMA.64x96x16.F32.BF16 R24, gdesc[UR8], RZ, !UPT, gsb0 ;  /* 0x01600000081879f0 */ /* 0x000fe2000c0018ff */
[----:B------:R-:W-:Y:S02]  /*1750*/  UIADD3 UR8, UR6, 0x2, URZ ;  /* 0x0000000206087890 */ /* 0x000fe4000fffe03f */
[----:B------:R-:W-:Y:S01]  /*1760*/  UIADD3 UR10, UR7, 0x2, URZ ;  /* 0x00000002070a7890 */ /* 0x000fe2000fffe03f */
[----:B------:R-:W-:Y:S01]  /*1770*/  UMOV UR9, 0x80000020 ;  /* 0x8000002000097882 */ /* 0x000fe20000000000 */
[----:B------:R-:W-:Y:S01]  /*1780*/  UMOV UR11, 0x80000020 ;  /* 0x80000020000b7882 */ /* 0x000fe20000000000 */
[----:B------:R-:W-:Y:S02]  /*1790*/  WARPGROUP.DEPBAR.LE gsb0, 0x0 ;  /* 0x00008000000079c5 */ /* 0x000fe40000010000 */
[----:B------:R-:W-:-:S06]  /*17a0*/  WARPGROUP.ARRIVE ;  /* 0x00000000000079c5 */ /* 0x000fcc0000000000 */
[----:B------:R-:W-:Y:S01]  /*17b0*/  HGMMA.64x96x16.F32.BF16 R120, gdesc[UR8], R120, gsb0 ;  /* 0x01600000087879f0 */ /* 0x000fe20008001878 */
[----:B------:R-:W-:Y:S01]  /*17c0*/  UIADD3 UR8, UR6, 0x202, URZ ;  /* 0x0000020206087890 */ /* 0x000fe2000fffe03f */
        /* <DEDUP_REMOVED lines=8> */
[----:B------:R-:W-:Y:S03]  /*1850*/  HGMMA.64x96x16.F32.BF16 R24, gdesc[UR8], R24, gsb0 ;  /* 0x01600000081879f0 */ /* 0x000fe60008001818 */
[----:B------:R-:W-:Y:S02]  /*1860*/  WARPGROUP.DEPBAR.LE gsb0, 0x0 ;  /* 0x00008000000079c5 */ /* 0x000fe40000010000 */
[----:B------:R-:W-:Y:S05]  /*1870*/  @!P1 BRA `(.L_x_22) ;  /* 0x00000004002c9947 */ /* 0x000fea0003800000 */
[----:B------:R-:W-:Y:S01]  /*1880*/  UIADD3 UR6, UR39, 0x1, URZ ;  /* 0x0000000127067890 */ /* 0x000fe2000fffe03f */
[----:B------:R-:W-:Y:S02]  /*1890*/  IMAD.MOV.U32 R3, RZ, RZ, R0 ;  /* 0x000000ffff037224 */ /* 0x000fe400078e0000 */
[----:B-12---:R-:W-:Y:S01]  /*18a0*/  IMAD.U32 R4, RZ, RZ, UR39 ;  /* 0x00000027ff047e24 */ /* 0x006fe2000f8e00ff */
[----:B------:R-:W-:-:S04]  /*18b0*/  UISETP.NE.AND UP0, UPT, UR6, 0x7, UPT ;  /* 0x000000070600788c */ /* 0x000fc8000bf05270 */
[----:B------:R-:W-:Y:S02]  /*18c0*/  USEL UR7, URZ, 0x1, UP0 ;  /* 0x000000013f077887 */ /* 0x000fe40008000000 */
[----:B------:R-:W-:Y:S02]  /*18d0*/  USEL UR6, UR6, URZ, UP0 ;  /* 0x0000003f06067287 */ /* 0x000fe40008000000 */
[----:B------:R-:W-:-:S06]  /*18e0*/  ULOP3.LUT UR7, UR38, UR7, URZ, 0x3c, !UPT ;  /* 0x0000000726077292 */ /* 0x000fcc000f8e3c3f */
[----:B------:R-:W-:-:S07]  /*18f0*/  IMAD.U32 R7, RZ, RZ, UR7 ;  /* 0x00000007ff077e24 */ /* 0x000fce000f8e00ff */
.L_x_29:
[----:B------:R-:W-:Y:S05]  /*1900*/  @!P0 BRA `(.L_x_23) ;  /* 0x0000000000048947 */ /* 0x000fea0003800000 */
[----:B------:R-:W-:Y:S01]  /*1910*/  BPT.TRAP 0x1 ;  /* 0x000000040000795c */ /* 0x000fe20000300000 */
.L_x_23:
[----:B------:R-:W-:Y:S01]  /*1920*/  ULEA UR7, UR6, UR41, 0x3 ;  /* 0x0000002906077291 */ /* 0x000fe2000f8e183f */
[----:B------:R-:W-:-:S08]  /*1930*/  SHF.L.U32 R5, R7, 0x1f, RZ ;  /* 0x0000001f07057819 */ /* 0x000fd000000006ff */
[----:B------:R0:W1:Y:S01]  /*1940*/  SYNCS.PHASECHK.TRANS64.TRYWAIT P1, [UR7], R5 ;  /* 0x00000005ff0075a7 */ /* 0x0000620008020147 */
[----:B------:R-:W-:Y:S05]  /*1950*/  @!P0 BRA `(.L_x_24) ;  /* 0x0000000000048947 */ /* 0x000fea0003800000 */
[----:B------:R-:W-:Y:S01]  /*1960*/  BPT.TRAP 0x1 ;  /* 0x000000040000795c */ /* 0x000fe20000300000 */
.L_x_24:
[----:B-1----:R-:W-:Y:S05]  /*1970*/  @P1 BRA `(.L_x_25) ;  /* 0x0000000000081947 */ /* 0x002fea0003800000 */
[----:B------:R-:W1:Y:S02]  /*1980*/  SYNCS.PHASECHK.TRANS64.TRYWAIT P1, [UR7], R5 ;  /* 0x00000005ff0075a7 */ /* 0x000e640008020147 */
[----:B-1----:R-:W-:Y:S05]  /*1990*/  @!P1 BRA `(.L_x_26) ;  /* 0x000000d0000c9947 */ /* 0x002fea0003800000 */
.L_x_25:
[----:B------:R-:W-:Y:S01]  /*19a0*/  UIMAD UR7, UR6, 0x600, UR4 ;  /* 0x00000600060778a4 */ /* 0x000fe2000f8e0204 */
[----:B------:R-:W-:Y:S01]  /*19b0*/  WARPGROUP.ARRIVE ;  /* 0x00000000000079c5 */ /* 0x000fe20000000000 */
[----:B------:R-:W-:Y:S01]  /*19c0*/  UIMAD UR12, UR6, 0x180, UR5 ;  /* 0x00000180060c78a4 */ /* 0x000fe2000f8e0205 */
[----:B------:R-:W-:Y:S01]  /*19d0*/  UMOV UR9, 0x80000020 ;  /* 0x8000002000097882 */ /* 0x000fe20000000000 */
[----:B------:R-:W-:-:S03]  /*19e0*/  UMOV UR11, 0x80000020 ;  /* 0x80000020000b7882 */ /* 0x000fc60000000000 */
[----:B------:R-:W-:Y:S02]  /*19f0*/  UMOV UR8, UR7 ;  /* 0x0000000700087c82 */ /* 0x000fe40008000000 */
[----:B------:R-:W-:Y:S02]  /*1a00*/  UMOV UR10, UR12 ;  /* 0x0000000c000a7c82 */ /* 0x000fe40008000000 */
        /* <DEDUP_REMOVED lines=30> */
[----:B------:R-:W-:Y:S01]  /*1bf0*/  BPT.TRAP 0x1 ;  /* 0x000000040000795c */ /* 0x000fe20000300000 */
.L_x_27:
[----:B------:R-:W-:-:S13]  /*1c00*/  ISETP.NE.AND P1, PT, R16, RZ, PT ;  /* 0x000000ff1000720c */ /* 0x000fda0003f25270 */
[----:B01----:R-:W-:-:S05]  /*1c10*/  @P1 LEA R5, R4, UR41, 0x3 ;  /* 0x0000002904051c11 */ /* 0x003fca000f8e18ff */
[----:B------:R-:W-:-:S05]  /*1c20*/  @P1 VIADD R6, R5, 0x38 ;  /* 0x0000003805061836 */ /* 0x000fca0000000000 */
[----:B------:R-:W-:-:S04]  /*1c30*/  @P1 PRMT R6, R17, 0x654, R6 ;  /* 0x0000065411061816 */ /* 0x000fc80000000006 */
[----:B------:R0:W-:Y:S01]  /*1c40*/  @P1 SYNCS.ARRIVE.TRANS64.RED.A1T0 RZ, [R6+URZ], RZ ;  /* 0x000000ff06ff19a7 */ /* 0x0001e2000810043f */
[----:B------:R-:W-:-:S13]  /*1c50*/  ISETP.GT.U32.AND P1, PT, R2, 0x1, PT ;  /* 0x000000010200780c */ /* 0x000fda0003f24070 */
[----:B0-----:R-:W-:Y:S05]  /*1c60*/  @P1 BRA `(.L_x_28) ;  /* 0x0000000000041947 */ /* 0x001fea0003800000 */
[----:B------:R-:W-:Y:S01]  /*1c70*/  BPT.TRAP 0x1 ;  /* 0x000000040000795c */ /* 0x000fe20000300000 */
.L_x_28:
[----:B------:R-:W-:Y:S01]  /*1c80*/  UIADD3 UR6, UR6, 0x1, URZ ;  /* 0x0000000106067890 */ /* 0x000fe2000fffe03f */
[C---:B------:R-:W-:Y:S01]  /*1c90*/  ISETP.GT.AND P2, PT, R3.reuse, 0x1, PT ;  /* 0x000000010300780c */ /* 0x040fe20003f44270 */
[----:B------:R-:W-:Y:S02]  /*1ca0*/  VIADD R4, R4, 0x1 ;  /* 0x0000000104047836 */ /* 0x000fe40000000000 */
[----:B------:R-:W-:Y:S01]  /*1cb0*/  UISETP.NE.AND UP0, UPT, UR6, 0x7, UPT ;  /* 0x000000070600788c */ /* 0x000fe2000bf05270 */
[----:B------:R-:W-:Y:S02]  /*1cc0*/  VIADD R3, R3, 0xffffffff ;  /* 0xffffffff03037836 */ /* 0x000fe40000000000 */
[C---:B------:R-:W-:Y:S01]  /*1cd0*/  ISETP.NE.AND P1, PT, R4.reuse, 0x7, PT ;  /* 0x000000070400780c */ /* 0x040fe20003f25270 */
[----:B------:R-:W-:Y:S02]  /*1ce0*/  USEL UR7, URZ, 0x1, UP0 ;  /* 0x000000013f077887 */ /* 0x000fe40008000000 */
[----:B------:R-:W-:Y:S01]  /*1cf0*/  USEL UR6, UR6, URZ, UP0 ;  /* 0x0000003f06067287 */ /* 0x000fe20008000000 */
[----:B------:R-:W-:-:S03]  /*1d00*/  SEL R4, R4, RZ, P1 ;  /* 0x000000ff04047207 */ /* 0x000fc60000800000 */
[----:B------:R-:W-:Y:S01]  /*1d10*/  LOP3.LUT R7, R7, UR7, RZ, 0x3c, !PT ;  /* 0x0000000707077c12 */ /* 0x000fe2000f8e3cff */
[----:B------:R-:W-:Y:S07]  /*1d20*/  @P2 BRA `(.L_x_29) ;  /* 0xfffffff800f42947 */ /* 0x000fee000383ffff */
.L_x_22:
[----:B------:R-:W0:Y:S02]  /*1d30*/  LDC R3, c[0x0][0x28c] ;  /* 0x0000a300ff037b82 */ /* 0x000e240000000800 */
[----:B0-----:R-:W-:-:S13]  /*1d40*/  ISETP.GE.AND P1, PT, R3, 0x1, PT ;  /* 0x000000010300780c */ /* 0x001fda0003f26270 */
[----:B------:R-:W-:Y:S05]  /*1d50*/  @!P1 BRA `(.L_x_30) ;  /* 0x00000000004c9947 */ /* 0x000fea0003800000 */
[----:B------:R-:W-:Y:S05]  /*1d60*/  @!P0 BRA `(.L_x_31) ;  /* 0x0000000000048947 */ /* 0x000fea0003800000 */
[----:B------:R-:W-:Y:S01]  /*1d70*/  BPT.TRAP 0x1 ;  /* 0x000000040000795c */ /* 0x000fe20000300000 */
.L_x_31:
[----:B------:R-:W-:Y:S01]  /*1d80*/  ISETP.NE.AND P0, PT, R16, RZ, PT ;  /* 0x000000ff1000720c */ /* 0x000fe20003f05270 */
[----:B------:R-:W-:Y:S01]  /*1d90*/  BSSY B0, `(.L_x_32) ;  /* 0x000000d000007945 */ /* 0x000fe20003800000 */
[----:B------:R-:W-:-:S11]  /*1da0*/  ISETP.GT.U32.AND P1, PT, R2, 0x1, PT ;  /* 0x000000010200780c */ /* 0x000fd60003f24070 */
[----:B------:R-:W-:Y:S05]  /*1db0*/  @!P0 BRA `(.L_x_33) ;  /* 0x0000000000288947 */ /* 0x000fea0003800000 */
[----:B------:R-:W-:-:S04]  /*1dc0*/  VIADD R3, R0, UR39 ;  /* 0x0000002700037c36 */ /* 0x000fc80008000000 */
[----:B-12---:R-:W-:-:S04]  /*1dd0*/  IMAD.WIDE.U32 R4, R3, 0x24924925, RZ ;  /* 0x2492492503047825 */ /* 0x006fc800078e00ff */
[----:B------:R-:W-:-:S05]  /*1de0*/  IMAD.IADD R4, R3, 0x1, -R5 ;  /* 0x0000000103047824 */ /* 0x000fca00078e0a05 */
[----:B------:R-:W-:-:S04]  /*1df0*/  LEA.HI R4, R4, R5, RZ, 0x1f ;  /* 0x0000000504047211 */ /* 0x000fc800078ff8ff */
[----:B------:R-:W-:-:S05]  /*1e00*/  SHF.R.U32.HI R4, RZ, 0x2, R4 ;  /* 0x00000002ff047819 */ /* 0x000fca0000011604 */
[----:B------:R-:W-:-:S05]  /*1e10*/  IMAD R4, R4, -0x7, R3 ;  /* 0xfffffff904047824 */ /* 0x000fca00078e0203 */
[----:B------:R-:W-:-:S05]  /*1e20*/  LEA R4, R4, UR41, 0x3 ;  /* 0x0000002904047c11 */ /* 0x000fca000f8e18ff */
[----:B------:R-:W-:-:S05]  /*1e30*/  VIADD R4, R4, 0x38 ;  /* 0x0000003804047836 */ /* 0x000fca0000000000 */
[----:B------:R-:W-:-:S04]  /*1e40*/  PRMT R4, R17, 0x654, R4 ;  /* 0x0000065411047816 */ /* 0x000fc80000000004 */
[----:B------:R0:W-:Y:S03]  /*1e50*/  SYNCS.ARRIVE.TRANS64.RED.A1T0 RZ, [R4+URZ], RZ ;  /* 0x000000ff04ff79a7 */ /* 0x0001e6000810043f */
.L_x_33:
[----:B------:R-:W-:Y:S05]  /*1e60*/  BSYNC B0 ;  /* 0x0000000000007941 */ /* 0x000fea0003800000 */
.L_x_32:
[----:B------:R-:W-:Y:S05]  /*1e70*/  @P1 BRA `(.L_x_30) ;  /* 0x0000000000041947 */ /* 0x000fea0003800000 */
[----:B------:R-:W-:Y:S01]  /*1e80*/  BPT.TRAP 0x1 ;  /* 0x000000040000795c */ /* 0x000fe20000300000 */
.L_x_30:
[----:B------:R-:W3:Y:S01]  /*1e90*/  LDL.LU R7, [R1] ;  /* 0x0000000001077983 */ /* 0x000ee20000300800 */
[----:B------:R-:W4:Y:S01]  /*1ea0*/  LDC R6, c[0x0][0x288] ;  /* 0x0000a200ff067b82 */ /* 0x000f220000000800 */
[----:B------:R-:W0:Y:S01]  /*1eb0*/  S2R R9, SR_TID.X ;  /* 0x0000000000097919 */ /* 0x000e220000002100 */
[----:B------:R-:W-:Y:S01]  /*1ec0*/  IMAD R23, R23, 0x60, RZ ;  /* 0x0000006017177824 */ /* 0x000fe200078e02ff */
[----:B------:R-:W-:Y:S01]  /*1ed0*/  UIADD3 UR39, UR40, UR39, URZ ;  /* 0x0000002728277290 */ /* 0x000fe2000fffe03f */
[----:B------:R-:W-:Y:S01]  /*1ee0*/  ULDC UR7, c[0x0][0x284] ;  /* 0x0000a10000077ab9 */ /* 0x000fe20000000800 */
[----:B------:R-:W-:Y:S02]  /*1ef0*/  UISETP.GE.U32.AND UP1, UPT, UR40, 0x7, UPT ;  /* 0x000000072800788c */ /* 0x000fe4000bf26070 */
[----:B------:R-:W-:Y:S02]  /*1f00*/  UISETP.GT.U32.AND UP0, UPT, UR39, 0x6, UPT ;  /* 0x000000062700788c */ /* 0x000fe4000bf04070 */
[----:B------:R-:W-:Y:S01]  /*1f10*/  UIMAD.WIDE.U32 UR4, UR39, 0x24924925, URZ ;  /* 0x24924925270478a5 */ /* 0x000fe2000f8e003f */
[----:B------:R-:W-:Y:S01]  /*1f20*/  SHF.R.S32.HI R173, RZ, 0x1f, R18 ;  /* 0x0000001fffad7819 */ /* 0x000fe20000011412 */
[----:B------:R-:W-:Y:S01]  /*1f30*/  UISETP.LT.U32.AND UP0, UPT, UR40, 0x7, UP0 ;  /* 0x000000072800788c */ /* 0x000fe20008701070 */
[----:B------:R-:W-:Y:S01]  /*1f40*/  ULDC.64 UR8, c[0x0][0x5d0] ;  /* 0x0001740000087ab9 */ /* 0x000fe20000000a00 */
[----:B0-----:R-:W-:-:S02]  /*1f50*/  SHF.R.U32.HI R0, RZ, 0x2, R9 ;  /* 0x00000002ff007819 */ /* 0x001fc40000011609 */
[----:B-12---:R-:W-:Y:S02]  /*1f60*/  LOP3.LUT R4, R9, 0x60, RZ, 0xc0, !PT ;  /* 0x0000006009047812 */ /* 0x006fe400078ec0ff */
[----:B------:R-:W-:Y:S02]  /*1f70*/  SHF.R.U32.HI R5, RZ, 0x7, R9 ;  /* 0x00000007ff057819 */ /* 0x000fe40000011609 */
[----:B------:R-:W-:Y:S02]  /*1f80*/  LOP3.LUT R3, R0, 0x7, RZ, 0xc0, !PT ;  /* 0x0000000700037812 */ /* 0x000fe400078ec0ff */
[----:B------:R-:W-:Y:S02]  /*1f90*/  SHF.R.U32.HI R8, RZ, 0x1, R4 ;  /* 0x00000001ff087819 */ /* 0x000fe40000011604 */
[----:B------:R-:W-:Y:S02]  /*1fa0*/  LOP3.LUT R0, R5, 0x1, RZ, 0xc0, !PT ;  /* 0x0000000105007812 */ /* 0x000fe400078ec0ff */
[----:B------:R-:W-:Y:S01]  /*1fb0*/  IADD3 R5, RZ, -R8, -R3 ;  /* 0x80000008ff057210 */ /* 0x000fe20007ffe803 */
[----:B------:R-:W-:-:S02]  /*1fc0*/  IMAD.SHL.U32 R10, R9, 0x2, RZ ;  /* 0x00000002090a7824 */ /* 0x000fc400078e00ff */
[C---:B------:R-:W-:Y:S02]  /*1fd0*/  IMAD.SHL.U32 R4, R0.reuse, 0x40, RZ ;  /* 0x0000004000047824 */ /* 0x040fe400078e00ff */
[----:B------:R-:W-:Y:S01]  /*1fe0*/  IMAD R12, R0, -0x40, R5 ;  /* 0xffffffc0000c7824 */ /* 0x000fe200078e0205 */
[----:B------:R-:W-:Y:S02]  /*1ff0*/  LOP3.LUT R0, R9, 0x3, RZ, 0xc0, !PT ;  /* 0x0000000309007812 */ /* 0x000fe400078ec0ff */
[C---:B----4-:R-:W-:Y:S01]  /*2000*/  ISETP.GE.AND P0, PT, R23.reuse, R6, PT ;  /* 0x000000061700720c */ /* 0x050fe20003f06270 */
[----:B------:R-:W-:Y:S01]  /*2010*/  UIADD3 UR4, UR39, -UR5, URZ ;  /* 0x8000000527047290 */ /* 0x000fe2000fffe03f */
[----:B------:R-:W-:Y:S01]  /*2020*/  LOP3.LUT R10, R23, 0x6, R10, 0xf8, !PT ;  /* 0x00000006170a7812 */ /* 0x000fe200078ef80a */
[----:B------:R-:W-:Y:S02]  /*2030*/  USEL UR6, URZ, 0x1, !UP0 ;  /* 0x000000013f067887 */ /* 0x000fe4000c000000 */
[----:B------:R-:W-:Y:S01]  /*2040*/  ULEA.HI UR4, UR4, UR5, URZ, 0x1f ;  /* 0x0000000504047291 */ /* 0x000fe2000f8ff83f */
[----:B------:R-:W-:Y:S01]  /*2050*/  IMAD R5, R173, UR8, RZ ;  /* 0x00000008ad057c24 */ /* 0x000fe2000f8e02ff */
[----:B------:R-:W-:Y:S01]  /*2060*/  SHF.R.S32.HI R11, RZ, 0x1f, R10 ;  /* 0x0000001fff0b7819 */ /* 0x000fe2000001140a */
[----:B------:R-:W-:Y:S01]  /*2070*/  IMAD R0, R0, -0x2, R6 ;  /* 0xfffffffe00007824 */ /* 0x000fe200078e0206 */
[----:B------:R-:W-:Y:S01]  /*2080*/  ULOP3.LUT UR38, UR38, UR6, URZ, 0x3c, !UPT ;  /* 0x0000000626267292 */ /* 0x000fe2000f8e3c3f */
[----:B------:R-:W-:Y:S01]  /*2090*/  LOP3.LUT R3, R4, 0x40, R3, 0xe2, !PT ;  /* 0x0000004004037812 */ /* 0x000fe200078ee203 */
[----:B------:R-:W-:Y:S01]  /*20a0*/  USHF.R.U32.HI UR4, URZ, 0x2, UR4 ;  /* 0x000000023f047899 */ /* 0x000fe20008011604 */
[----:B------:R-:W-:-:S02]  /*20b0*/  IMAD R13, R18, UR9, R5 ;  /* 0x00000009120d7c24 */ /* 0x000fc4000f8e0205 */
[----:B------:R-:W-:Y:S01]  /*20c0*/  IMAD.WIDE.U32 R4, R18, UR8, R10 ;  /* 0x0000000812047c25 */ /* 0x000fe2000f8e000a */
[----:B------:R-:W-:Y:S02]  /*20d0*/  @UP1 ULOP3.LUT UR38, UR38, 0x1, UR4, 0x78, !UPT ;  /* 0x0000000126261892 */ /* 0x000fe4000f8e7804 */
[----:B------:R-:W-:Y:S01]  /*20e0*/  UIMAD UR39, UR4, -0x7, UR39 ;  /* 0xfffffff9042778a4 */ /* 0x000fe2000f8e0227 */
[----:B------:R-:W-:Y:S02]  /*20f0*/  IMAD.IADD R5, R5, 0x1, R13 ;  /* 0x0000000105057824 */ /* 0x000fe400078e020d */
[----:B---3--:R-:W-:-:S05]  /*2100*/  IMAD R9, R7, 0x180, RZ ;  /* 0x0000018007097824 */ /* 0x008fca00078e02ff */
[----:B------:R-:W-:Y:S01]  /*2110*/  ISETP.GE.OR P0, PT, R9, UR7, P0 ;  /* 0x0000000709007c0c */ /* 0x000fe20008706670 */
[----:B------:R-:W-:Y:S01]  /*2120*/  IMAD.WIDE R6, R7, 0x180, RZ ;  /* 0x0000018007067825 */ /* 0x000fe200078e02ff */
[----:B------:R-:W-:Y:S02]  /*2130*/  IADD3 R12, -R9, UR7, R12 ;  /* 0x00000007090c7c10 */ /* 0x000fe4000fffe10c */
[----:B------:R-:W-:Y:S01]  /*2140*/  LOP3.LUT R183, R6, R3, R8, 0xfe, !PT ;  /* 0x0000000306b77212 */ /* 0x000fe200078efe08 */
[----:B------:R-:W-:Y:S02]  /*2150*/  IMAD.IADD R3, R0, 0x1, -R23 ;  /* 0x0000000100037824 */ /* 0x000fe400078e0a17 */
[----:B------:R-:W-:-:S06]  /*2160*/  IMAD.MOV.U32 R0, RZ, RZ, -0x1 ;  /* 0xffffffffff007424 */ /* 0x000fcc00078e00ff */
[----:B------:R-:W-:Y:S05]  /*2170*/  @P0 BRA `(.L_x_34) ;  /* 0x000000a800540947 */ /* 0x000fea0003800000 */
[----:B------:R-:W0:Y:S01]  /*2180*/  LDC.64 R20, c[0x0][0x5c8] ;  /* 0x00017200ff147b82 */ /* 0x000e220000000a00 */
[----:B-----5:R-:W-:Y:S01]  /*2190*/  FSETP.NEU.AND P0, PT, R168, RZ, PT ;  /* 0x000000ffa800720b */ /* 0x020fe20003f0d000 */
[----:B------:R-:W-:Y:S01]  /*21a0*/  BSSY B0, `(.L_x_34) ;  /* 0x0000a92000007945 */ /* 0x000fe20003800000 */
[----:B------:R-:W-:-:S04]  /*21b0*/  ISETP.GT.AND P1, PT, R12, RZ, PT ;  /* 0x000000ff0c00720c */ /* 0x000fc80003f24270 */
[----:B------:R-:W-:Y:S01]  /*21c0*/  ISETP.GT.AND P2, PT, R3, RZ, P1 ;  /* 0x000000ff0300720c */ /* 0x000fe20000f44270 */
[-C--:B0-----:R-:W-:Y:S02]  /*21d0*/  IMAD R8, R7, R20.reuse, RZ ;  /* 0x0000001407087224 */ /* 0x081fe400078e02ff */
[----:B------:R-:W-:-:S04]  /*21e0*/  IMAD.WIDE.U32 R170, R183, R20, R4 ;  /* 0x00000014b7aa7225 */ /* 0x000fc800078e0004 */
[----:B------:R-:W-:-:S04]  /*21f0*/  IMAD R5, R183, R21, R8 ;  /* 0x00000015b7057224 */ /* 0x000fc800078e0208 */
[----:B------:R-:W-:Y:S01]  /*2200*/  IMAD.IADD R23, R171, 0x1, R5 ;  /* 0x00000001ab177824 */ /* 0x000fe200078e0205 */
[----:B------:R-:W-:Y:S06]  /*2210*/  @!P0 BRA `(.L_x_35) ;  /* 0x0000007400008947 */ /* 0x000fec0003800000 */
[----:B------:R-:W0:Y:S01]  /*2220*/  LDC.64 R176, c[0x0][0x5b8] ;  /* 0x00016e00ffb07b82 */ /* 0x000e220000000a00 */
[----:B------:R-:W-:-:S07]  /*2230*/  ULDC.64 UR4, c[0x0][0x5c0] ;  /* 0x0001700000047ab9 */ /* 0x000fce0000000a00 */
[----:B------:R-:W1:Y:S08]  /*2240*/  LDC.64 R14, c[0x0][0x5b0] ;  /* 0x00016c00ff0e7b82 */ /* 0x000e700000000a00 */
[----:B------:R-:W2:Y:S01]  /*2250*/  LDC.64 R174, c[0x0][0x5a8] ;  /* 0x00016a00ffae7b82 */ /* 0x000ea20000000a00 */
[-C--:B0-----:R-:W-:Y:S02]  /*2260*/  IMAD R4, R173, R176.reuse, RZ ;  /* 0x000000b0ad047224 */ /* 0x081fe400078e02ff */
[----:B------:R-:W-:-:S04]  /*2270*/  IMAD.WIDE.U32 R178, R18, R176, R10 ;  /* 0x000000b012b27225 */ /* 0x000fc800078e000a */
[----:B------:R-:W-:Y:S02]  /*2280*/  IMAD R177, R18, R177, R4 ;  /* 0x000000b112b17224 */ /* 0x000fe400078e0204 */
[-C--:B-1----:R-:W-:Y:S02]  /*2290*/  IMAD R6, R7, R14.reuse, RZ ;  /* 0x0000000e07067224 */ /* 0x082fe400078e02ff */
[----:B------:R-:W-:Y:S02]  /*22a0*/  IMAD.IADD R9, R179, 0x1, R177 ;  /* 0x00000001b3097824 */ /* 0x000fe400078e02b1 */
[----:B------:R-:W-:Y:S02]  /*22b0*/  IMAD.MOV.U32 R8, RZ, RZ, R178 ;  /* 0x000000ffff087224 */ /* 0x000fe400078e00b2 */
[C---:B------:R-:W-:Y:S02]  /*22c0*/  IMAD R173, R183.reuse, R15, R6 ;  /* 0x0000000fb7ad7224 */ /* 0x040fe400078e0206 */
[----:B------:R-:W-:-:S04]  /*22d0*/  IMAD.WIDE.U32 R4, R183, R14, R8 ;  /* 0x0000000eb7047225 */ /* 0x000fc800078e0008 */
[----:B------:R-:W-:Y:S01]  /*22e0*/  IMAD.IADD R5, R5, 0x1, R173 ;  /* 0x0000000105057824 */ /* 0x000fe200078e02ad */
[----:B--2---:R-:W-:-:S04]  /*22f0*/  LEA R6, P0, R4, R174, 0x1 ;  /* 0x000000ae04067211 */ /* 0x004fc800078008ff */
[----:B------:R-:W-:-:S05]  /*2300*/  LEA.HI.X R7, R4, R175, R5, 0x1, P0 ;  /* 0x000000af04077211 */ /* 0x000fca00000f0c05 */
[----:B------:R-:W2:Y:S01]  /*2310*/  @P2 LDG.E.LTC128B.U16 R13, desc[UR36][R6.64] ;  /* 0x00000024060d2981 */ /* 0x000ea2000c1e1520 */
[----:B------:R-:W-:Y:S01]  /*2320*/  LEA R4, P0, R170, UR4, 0x1 ;  /* 0x00000004aa047c11 */ /* 0x000fe2000f8008ff */
[----:B------:R-:W-:Y:S01]  /*2330*/  IMAD.WIDE.U32 R180, R183, R14, R10 ;  /* 0x0000000eb7b47225 */ /* 0x000fe200078e000a */
[----:B------:R-:W-:Y:S01]  /*2340*/  ISETP.GT.AND P3, PT, R3, 0x1, P1 ;  /* 0x000000010300780c */ /* 0x000fe20000f64270 */
[----:B------:R-:W-:Y:S02]  /*2350*/  BSSY B1, `(.L_x_36) ;  /* 0x0000010000017945 */ /* 0x000fe40003800000 */
[----:B------:R-:W-:Y:S02]  /*2360*/  IMAD.IADD R181, R173, 0x1, R181 ;  /* 0x00000001adb57824 */ /* 0x000fe400078e02b5 */
[----:B------:R-:W-:-:S04]  /*2370*/  IMAD.WIDE.U32 R180, R18, R176, R180 ;  /* 0x000000b012b47225 */ /* 0x000fc800078e00b4 */
[----:B--2---:R-:W-:-:S04]  /*2380*/  IMAD.U32 R5, R13, 0x10000, RZ ;  /* 0x000100000d057824 */ /* 0x004fc800078e00ff */
[----:B------:R-:W-:-:S04]  /*2390*/  FMUL R5, R5, R168 ;  /* 0x000000a805057220 */ /* 0x000fc80000400000 */
[----:B------:R-:W-:-:S05]  /*23a0*/  FFMA R5, R120, R169, R5 ;  /* 0x000000a978057223 */ /* 0x000fca0000000005 */
[----:B------:R-:W-:Y:S02]  /*23b0*/  F2FP.BF16.F32.PACK_AB R120, RZ, R5 ;  /* 0x00000005ff78723e */ /* 0x000fe400000010ff */
[----:B------:R-:W-:Y:S01]  /*23c0*/  LEA.HI.X R5, R170, UR5, R23, 0x1, P0 ;  /* 0x00000005aa057c11 */ /* 0x000fe200080f0c17 */
[----:B------:R-:W-:Y:S01]  /*23d0*/  IMAD.IADD R23, R177, 0x1, R181 ;  /* 0x00000001b1177824 */ /* 0x000fe200078e02b5 */
[----:B------:R-:W-:Y:S02]  /*23e0*/  LEA R170, P0, R180, R174, 0x1 ;  /* 0x000000aeb4aa7211 */ /* 0x000fe400078008ff */
[----:B------:R-:W-:Y:S01]  /*23f0*/  SHF.L.U64.HI R181, R14, 0x3, R15 ;  /* 0x000000030eb57819 */ /* 0x000fe2000001020f */
[----:B------:R0:W-:Y:S01]  /*2400*/  @P2 STG.E.U16 desc[UR36][R4.64], R120 ;  /* 0x0000007804002986 */ /* 0x0001e2000c101524 */
[----:B------:R-:W-:Y:S01]  /*2410*/  LEA.HI.X R171, R180, R175, R23, 0x1, P0 ;  /* 0x000000afb4ab7211 */ /* 0x000fe200000f0c17 */
[----:B------:R-:W-:Y:S01]  /*2420*/  IMAD.SHL.U32 R180, R14, 0x8, RZ ;  /* 0x000000080eb47824 */ /* 0x000fe200078e00ff */
[----:B------:R-:W-:Y:S07]  /*2430*/  @!P3 BRA `(.L_x_37) ;  /* 0x000000000004b947 */ /* 0x000fee0003800000 */
[----:B------:R1:W5:Y:S02]  /*2440*/  LDG.E.LTC128B.U16 R13, desc[UR36][R170.64+0x2] ;  /* 0x00000224aa0d7981 */ /* 0x000364000c1e1520 */
.L_x_37:
[----:B------:R-:W-:Y:S05]  /*2450*/  BSYNC B1 ;  /* 0x0000000000017941 */ /* 0x000fea0003800000 */
.L_x_36:
[----:B------:R-:W-:Y:S01]  /*2460*/  IMAD.WIDE.U32 R180, R183, R14, R180 ;  /* 0x0000000eb7b47225 */ /* 0x000fe200078e00b4 */
[----:B------:R-:W-:-:S03]  /*2470*/  ISETP.GT.AND P0, PT, R12, 0x8, PT ;  /* 0x000000080c00780c */ /* 0x000fc60003f04270 */
[----:B-----5:R-:W-:Y:S01]  /*2480*/  IMAD.U32 R23, R13, 0x10000, RZ ;  /* 0x000100000d177824 */ /* 0x020fe200078e00ff */
[----:B------:R-:W-:Y:S01]  /*2490*/  IADD3 R178, P4, R178, R180, RZ ;  /* 0x000000b4b2b27210 */ /* 0x000fe20007f9e0ff */
[----:B------:R-:W-:Y:S01]  /*24a0*/  IMAD.IADD R173, R173, 0x1, R181 ;  /* 0x00000001adad7824 */ /* 0x000fe200078e02b5 */
[----:B------:R-:W-:Y:S01]  /*24b0*/  ISETP.GT.AND P2, PT, R3, RZ, P0 ;  /* 0x000000ff0300720c */ /* 0x000fe20000744270 */
[----:B------:R-:W-:Y:S01]  /*24c0*/  FMUL R8, R23, R168 ;  /* 0x000000a817087220 */ /* 0x000fe20000400000 */
[----:B------:R-:W-:Y:S01]  /*24d0*/  PRMT R23, R13, 0x7610, R23 ;  /* 0x000076100d177816 */ /* 0x000fe20000000017 */
[----:B------:R-:W-:Y:S02]  /*24e0*/  IMAD.X R9, R173, 0x1, R9, P4 ;  /* 0x00000001ad097824 */ /* 0x000fe400020e0609 */
[----:B------:R-:W-:Y:S01]  /*24f0*/  FFMA R121, R121, R169, R8 ;  /* 0x000000a979797223 */ /* 0x000fe20000000008 */
[----:B------:R-:W-:-:S04]  /*2500*/  LEA R8, P4, R178, R174, 0x1 ;  /* 0x000000aeb2087211 */ /* 0x000fc800078808ff */
[----:B------:R-:W-:Y:S02]  /*2510*/  F2FP.BF16.F32.PACK_AB R121, RZ, R121 ;  /* 0x00000079ff79723e */ /* 0x000fe400000010ff */
[----:B------:R-:W-:-:S03]  /*2520*/  LEA.HI.X R9, R178, R175, R9, 0x1, P4 ;  /* 0x000000afb2097211 */ /* 0x000fc600020f0c09 */
[----:B------:R2:W-:Y:S04]  /*2530*/  @P3 STG.E.U16 desc[UR36][R4.64+0x2], R121 ;  /* 0x0000027904003986 */ /* 0x0005e8000c101524 */
[----:B------:R-:W3:Y:S01]  /*2540*/  @P2 LDG.E.LTC128B.U16 R23, desc[UR36][R8.64] ;  /* 0x0000002408172981 */ /* 0x000ee2000c1e1520 */
[----:B------:R-:W-:Y:S01]  /*2550*/  IADD3 R178, P3, R10, R180, RZ ;  /* 0x000000b40ab27210 */ /* 0x000fe20007f7e0ff */
[----:B------:R-:W-:Y:S01]  /*2560*/  BSSY B1, `(.L_x_38) ;  /* 0x0000011000017945 */ /* 0x000fe20003800000 */
[----:B------:R-:W-:-:S03]  /*2570*/  LEA R10, P4, R20, R4, 0x4 ;  /* 0x00000004140a7211 */ /* 0x000fc600078820ff */
[----:B------:R-:W-:Y:S01]  /*2580*/  IMAD.X R179, R11, 0x1, R173, P3 ;  /* 0x000000010bb37824 */ /* 0x000fe200018e06ad */
[----:B------:R-:W-:Y:S02]  /*2590*/  SHF.L.U64.HI R11, R20, 0x4, R21 ;  /* 0x00000004140b7819 */ /* 0x000fe40000010215 */
[----:B------:R-:W-:Y:S01]  /*25a0*/  ISETP.GT.AND P3, PT, R3, 0x1, P0 ;  /* 0x000000010300780c */ /* 0x000fe20000764270 */
[----:B------:R-:W-:-:S04]  /*25b0*/  IMAD.WIDE.U32 R178, R18, R176, R178 ;  /* 0x000000b012b27225 */ /* 0x000fc800078e00b2 */
[----:B------:R-:W-:Y:S01]  /*25c0*/  IMAD.X R11, R11, 0x1, R5, P4 ;  /* 0x000000010b0b7824 */ /* 0x000fe200020e0605 */
[----:B0-----:R-:W-:Y:S01]  /*25d0*/  LEA R120, P5, R178, R174, 0x1 ;  /* 0x000000aeb2787211 */ /* 0x001fe200078a08ff */
[----:B------:R-:W-:-:S05]  /*25e0*/  IMAD.IADD R177, R177, 0x1, R179 ;  /* 0x00000001b1b17824 */ /* 0x000fca00078e02b3 */
[----:B--2---:R-:W-:Y:S01]  /*25f0*/  LEA.HI.X R121, R178, R175, R177, 0x1, P5 ;  /* 0x000000afb2797211 */ /* 0x004fe200028f0cb1 */
[----:B---3--:R-:W-:-:S04]  /*2600*/  IMAD.U32 R13, R23, 0x10000, RZ ;  /* 0x00010000170d7824 */ /* 0x008fc800078e00ff */
[----:B------:R-:W-:-:S04]  /*2610*/  FMUL R13, R13, R168 ;  /* 0x000000a80d0d7220 */ /* 0x000fc80000400000 */
[----:B------:R-:W-:-:S05]  /*2620*/  FFMA R13, R122, R169, R13 ;  /* 0x000000a97a0d7223 */ /* 0x000fca000000000d */
[----:B------:R-:W-:-:S05]  /*2630*/  F2FP.BF16.F32.PACK_AB R13, RZ, R13 ;  /* 0x0000000dff0d723e */ /* 0x000fca00000010ff */
[----:B------:R0:W-:Y:S01]  /*2640*/  @P2 STG.E.U16 desc[UR36][R10.64], R13 ;  /* 0x0000000d0a002986 */ /* 0x0001e2000c101524 */
[----:B------:R-:W-:Y:S05]  /*2650*/  @!P3 BRA `(.L_x_39) ;  /* 0x000000000004b947 */ /* 0x000fea0003800000 */
[----:B------:R2:W5:Y:S02]  /*2660*/  LDG.E.LTC128B.U16 R23, desc[UR36][R120.64+0x2] ;  /* 0x0000022478177981 */ /* 0x000564000c1e1520 */
.L_x_39:
[----:B------:R-:W-:Y:S05]  /*2670*/  BSYNC B1 ;  /* 0x0000000000017941 */ /* 0x000fea0003800000 */
.L_x_38:
[----:B0----5:R-:W-:Y:S01]  /*2680*/  IMAD.U32 R13, R23, 0x10000, RZ ;  /* 0x00010000170d7824 */ /* 0x021fe200078e00ff */
[----:B------:R-:W-:Y:S01]  /*2690*/  ISETP.GT.AND P2, PT, R3, 0x8, P1 ;  /* 0x000000080300780c */ /* 0x000fe20000f44270 */
[----:B------:R-:W-:Y:S02]  /*26a0*/  BSSY B1, `(.L_x_40) ;  /* 0x0000007000017945 */ /* 0x000fe40003800000 */
[----:B------:R-:W-:-:S04]  /*26b0*/  FMUL R18, R13, R168 ;  /* 0x000000a80d127220 */ /* 0x000fc80000400000 */
[----:B------:R-:W-:-:S05]  /*26c0*/  FFMA R18, R123, R169, R18 ;  /* 0x000000a97b127223 */ /* 0x000fca0000000012 */
[----:B------:R-:W-:-:S05]  /*26d0*/  F2FP.BF16.F32.PACK_AB R18, RZ, R18 ;  /* 0x00000012ff12723e */ /* 0x000fca00000010ff */
[----:B------:R0:W-:Y:S01]  /*26e0*/  @P3 STG.E.U16 desc[UR36][R10.64+0x2], R18 ;  /* 0x000002120a003986 */ /* 0x0001e2000c101524 */
[----:B------:R-:W-:Y:S05]  /*26f0*/  @!P2 BRA `(.L_x_41) ;  /* 0x000000000004a947 */ /* 0x000fea0003800000 */
[----:B------:R3:W5:Y:S02]  /*2700*/  LDG.E.LTC128B.U16 R23, desc[UR36][R170.64+0x10] ;  /* 0x00001024aa177981 */ /* 0x000764000c1e1520 */
.L_x_41:
[----:B------:R-:W-:Y:S05]  /*2710*/  BSYNC B1 ;  /* 0x0000000000017941 */ /* 0x000fea0003800000 */
.L_x_40:
[----:B-----5:R-:W-:Y:S01]  /*2720*/  IMAD.U32 R13, R23, 0x10000, RZ ;  /* 0x00010000170d7824 */ /* 0x020fe200078e00ff */
        /* <DEDUP_REMOVED lines=8> */
.L_x_43:
[----:B------:R-:W-:Y:S05]  /*27b0*/  BSYNC B1 ;  /* 0x0000000000017941 */ /* 0x000fea0003800000 */
.L_x_42:
[----:B----45:R-:W-:Y:S01]  /*27c0*/  IMAD.U32 R13, R23, 0x10000, RZ ;  /* 0x00010000170d7824 */ /* 0x030fe200078e00ff */
[----:B------:R-:W-:Y:S01]  /*27d0*/  ISETP.GT.AND P2, PT, R3, 0x8, P0 ;  /* 0x000000080300780c */ /* 0x000fe20000744270 */
[----:B------:R-:W-:Y:S02]  /*27e0*/  BSSY B1, `(.L_x_44) ;  /* 0x0000007000017945 */ /* 0x000fe40003800000 */
[----:B0-----:R-:W-:-:S04]  /*27f0*/  FMUL R18, R13, R168 ;  /* 0x000000a80d127220 */ /* 0x001fc80000400000 */
[----:B------:R-:W-:-:S05]  /*2800*/  FFMA R18, R125, R169, R18 ;  /* 0x000000a97d127223 */ /* 0x000fca0000000012 */
[----:B------:R-:W-:-:S05]  /*2810*/  F2FP.BF16.F32.PACK_AB R18, RZ, R18 ;  /* 0x00000012ff12723e */ /* 0x000fca00000010ff */
[----:B------:R0:W-:Y:S01]  /*2820*/  @P3 STG.E.U16 desc[UR36][R4.64+0x12], R18 ;  /* 0x0000121204003986 */ /* 0x0001e2000c101524 */
[----:B------:R-:W-:Y:S05]  /*2830*/  @!P2 BRA `(.L_x_45) ;  /* 0x000000000004a947 */ /* 0x000fea0003800000 */
[----:B------:R4:W5:Y:S02]  /*2840*/  LDG.E.LTC128B.U16 R23, desc[UR36][R120.64+0x10] ;  /* 0x0000102478177981 */ /* 0x000964000c1e1520 */
.L_x_45:
[----:B------:R-:W-:Y:S05]  /*2850*/  BSYNC B1 ;  /* 0x0000000000017941 */ /* 0x000fea0003800000 */
.L_x_44:
        /* <DEDUP_REMOVED lines=9> */
.L_x_47:
[----:B------:R-:W-:Y:S05]  /*28f0*/  BSYNC B1 ;  /* 0x0000000000017941 */ /* 0x000fea0003800000 */
.L_x_46:
        /* <DEDUP_REMOVED lines=9> */
.L_x_49:
[----:B------:R-:W-:Y:S05]  /*2990*/  BSYNC B1 ;  /* 0x0000000000017941 */ /* 0x000fea0003800000 */
.L_x_48:
        /* <DEDUP_REMOVED lines=9> */
.L_x_51:
[----:B------:R-:W-:Y:S05]  /*2a30*/  BSYNC B1 ;  /* 0x0000000000017941 */ /* 0x000fea0003800000 */
.L_x_50:
        /* <DEDUP_REMOVED lines=9> */
.L_x_53:
[----:B------:R-:W-:Y:S05]  /*2ad0*/  BSYNC B1 ;  /* 0x0000000000017941 */ /* 0x000fea0003800000 */
.L_x_52:
        /* <DEDUP_REMOVED lines=9> */
.L_x_55:
[----:B------:R-:W-:Y:S05]  /*2b70*/  BSYNC B1 ;  /* 0x0000000000017941 */ /* 0x000fea0003800000 */
.L_x_54:
        /* <DEDUP_REMOVED lines=9> */
.L_x_57:
[----:B------:R-:W-:Y:S05]  /*2c10*/  BSYNC B1 ;  /* 0x0000000000017941 */ /* 0x000fea0003800000 */
.L_x_56:
        /* <DEDUP_REMOVED lines=9> */
.L_x_59:
[----:B------:R-:W-:Y:S05]  /*2cb0*/  BSYNC B1 ;  /* 0x0000000000017941 */ /* 0x000fea0003800000 */
.L_x_58:
        /* <DEDUP_REMOVED lines=9> */
.L_x_61:
[----:B------:R-:W-:Y:S05]  /*2d50*/  BSYNC B1 ;  /* 0x0000000000017941 */ /* 0x000fea0003800000 */
.L_x_60:
        /* <DEDUP_REMOVED lines=9> */
.L_x_63:
[----:B------:R-:W-:Y:S05]  /*2df0*/  BSYNC B1 ;  /* 0x0000000000017941 */ /* 0x000fea0003800000 */
.L_x_62:
        /* <DEDUP_REMOVED lines=9> */
.L_x_65:
[----:B------:R-:W-:Y:S05]  /*2e90*/  BSYNC B1 ;  /* 0x0000000000017941 */ /* 0x000fea0003800000 */
.L_x_64:
        /* <DEDUP_REMOVED lines=9> */
.L_x_67:
[----:B------:R-:W-:Y:S05]  /*2f30*/  BSYNC B1 ;  /* 0x0000000000017941 */ /* 0x000fea0003800000 */
.L_x_66:
        /* <DEDUP_REMOVED lines=9> */
.L_x_69:
[----:B------:R-:W-:Y:S05]  /*2fd0*/  BSYNC B1 ;  /* 0x0000000000017941 */ /* 0x000fea0003800000 */
.L_x_68:
        /* <DEDUP_REMOVED lines=9> */
.L_x_71:
[----:B------:R-:W-:Y:S05]  /*3070*/  BSYNC B1 ;  /* 0x0000000000017941 */ /* 0x000fea0003800000 */
.L_x_70:
        /* <DEDUP_REMOVED lines=9> */
.L_x_73:
[----:B------:R-:W-:Y:S05]  /*3110*/  BSYNC B1 ;  /* 0x0000000000017941 */ /* 0x000fea0003800000 */
.L_x_72:
        /* <DEDUP_REMOVED lines=9> */
.L_x_75:
[----:B------:R-:W-:Y:S05]  /*31b0*/  BSYNC B1 ;  /* 0x0000000000017941 */ /* 0x000fea0003800000 */
.L_x_74:
        /* <DEDUP_REMOVED lines=9> */
.L_x_77:
[----:B------:R-:W-:Y:S05]  /*3250*/  BSYNC B1 ;  /* 0x0000000000017941 */ /* 0x000fea0003800000 */
.L_x_76:
        /* <DEDUP_REMOVED lines=9> */
.L_x_79:
[----:B------:R-:W-:Y:S05]  /*32f0*/  BSYNC B1 ;  /* 0x0000000000017941 */ /* 0x000fea0003800000 */
.L_x_78:
        /* <DEDUP_REMOVED lines=9> */
.L_x_81:
[----:B------:R-:W-:Y:S05]  /*3390*/  BSYNC B1 ;  /* 0x0000000000017941 */ /* 0x000fea0003800000 */
.L_x_80:
        /* <DEDUP_REMOVED lines=9> */
.L_x_83:
[----:B------:R-:W-:Y:S05]  /*3430*/  BSYNC B1 ;  /* 0x0000000000017941 */ /* 0x000fea0003800000 */
.L_x_82:
        /* <DEDUP_REMOVED lines=9> */
.L_x_85:
[----:B------:R-:W-:Y:S05]  /*34d0*/  BSYNC B1 ;  /* 0x0000000000017941 */ /* 0x000fea0003800000 */
.L_x_84:
        /* <DEDUP_REMOVED lines=9> */
.L_x_87:
[----:B------:R-:W-:Y:S05]  /*3570*/  BSYNC B1 ;  /* 0x0000000000017941 */ /* 0x000fea0003800000 */
.L_x_86:
        /* <DEDUP_REMOVED lines=9> */
.L_x_89:
[----:B------:R-:W-:Y:S05]  /*3610*/  BSYNC B1 ;  /* 0x0000000000017941 */ /* 0x000fea0003800000 */
.L_x_88:
        /* <DEDUP_REMOVED lines=9> */
.L_x_91:
[----:B------:R-:W-:Y:S05]  /*36b0*/  BSYNC B1 ;  /* 0x0000000000017941 */ /* 0x000fea0003800000 */
.L_x_90:
        /* <DEDUP_REMOVED lines=9> */
.L_x_93:
[----:B------:R-:W-:Y:S05]  /*3750*/  BSYNC B1 ;  /* 0x0000000000017941 */ /* 0x000fea0003800000 */
.L_x_92:
        /* <DEDUP_REMOVED lines=9> */
.L_x_95:
[----:B------:R-:W-:Y:S05]  /*37f0*/  BSYNC B1 ;  /* 0x0000000000017941 */ /* 0x000fea0003800000 */
.L_x_94:
        /* <DEDUP_REMOVED lines=9> */
.L_x_97:
[----:B------:R-:W-:Y:S05]  /*3890*/  BSYNC B1 ;  /* 0x0000000000017941 */ /* 0x000fea0003800000 */
.L_x_96:
        /* <DEDUP_REMOVED lines=9> */
.L_x_99:
[----:B------:R-:W-:Y:S05]  /*3930*/  BSYNC B1 ;  /* 0x0000000000017941 */ /* 0x000fea0003800000 */
.L_x_98:
        /* <DEDUP_REMOVED lines=9> */
.L_x_101:
[----:B------:R-:W-:Y:S05]  /*39d0*/  BSYNC B1 ;  /* 0x0000000000017941 */ /* 0x000fea0003800000 */
.L_x_100:
        /* <DEDUP_REMOVED lines=9> */
.L_x_103:
[----:B------:R-:W-:Y:S05]  /*3a70*/  BSYNC B1 ;  /* 0x0000000000017941 */ /* 0x000fea0003800000 */
.L_x_102:
        /* <DEDUP_REMOVED lines=9> */
.L_x_105:
[----:B------:R-:W-:Y:S05]  /*3b10*/  BSYNC B1 ;  /* 0x0000000000017941 */ /* 0x000fea0003800000 */
.L_x_104:
        /* <DEDUP_REMOVED lines=9> */
.L_x_107:
[----:B------:R-:W-:Y:S05]  /*3bb0*/  BSYNC B1 ;  /* 0x0000000000017941 */ /* 0x000fea0003800000 */
.L_x_106:
        /* <DEDUP_REMOVED lines=9> */
.L_x_109:
[----:B------:R-:W-:Y:S05]  /*3c50*/  BSYNC B1 ;  /* 0x0000000000017941 */ /* 0x000fea0003800000 */
.L_x_108:
        /* <DEDUP_REMOVED lines=9> */
.L_x_111:
[----:B------:R-:W-:Y:S05]  /*3cf0*/  BSYNC B1 ;  /* 0x0000000000017941 */ /* 0x000fea0003800000 */
.L_x_110:
        /* <DEDUP_REMOVED lines=9> */
.L_x_113:
[----:B------:R-:W-:Y:S05]  /*3d90*/  BSYNC B1 ;  /* 0x0000000000017941 */ /* 0x000fea0003800000 */
.L_x_112:
        /* <DEDUP_REMOVED lines=9> */
.L_x_115:
[----:B------:R-:W-:Y:S05]  /*3e30*/  BSYNC B1 ;  /* 0x0000000000017941 */ /* 0x000fea0003800000 */
.L_x_114:
        /* <DEDUP_REMOVED lines=9> */
.L_x_117:
[----:B------:R-:W-:Y:S05]  /*3ed0*/  BSYNC B1 ;  /* 0x0000000000017941 */ /* 0x000fea0003800000 */
.L_x_116:
        /* <DEDUP_REMOVED lines=9> */
.L_x_119:
[----:B------:R-:W-:Y:S05]  /*3f70*/  BSYNC B1 ;  /* 0x0000000000017941 */ /* 0x000fea0003800000 */
.L_x_118:
        /* <DEDUP_REMOVED lines=9> */
.L_x_121:
[----:B------:R-:W-:Y:S05]  /*4010*/  BSYNC B1 ;  /* 0x0000000000017941 */ /* 0x000fea0003800000 */
.L_x_120:
        /* <DEDUP_REMOVED lines=9> */
.L_x_123:
[----:B------:R-:W-:Y:S05]  /*40b0*/  BSYNC B1 ;  /* 0x0000000000017941 */ /* 0x000fea0003800000 */
.L_x_122:
        /* <DEDUP_REMOVED lines=9> */
.L_x_125:
[----:B------:R-:W-:Y:S05]  /*4150*/  BSYNC B1 ;  /* 0x0000000000017941 */ /* 0x000fea0003800000 */
.L_x_124:
[----:B-----5:R-:W-:Y:S01]  /*4160*/  IMAD.U32 R13, R23, 0x10000, RZ ;  /* 0x00010000170d7824 */ /* 0x020fe200078e00ff */
[----:B------:R-:W-:Y:S01]  /*4170*/  ISETP.GT.AND P1, PT, R3, 0x59, P0 ;  /* 0x000000590300780c */ /* 0x000fe20000724270 */
[----:B------:R-:W-:Y:S01]  /*4180*/  BSSY B1, `(.L_x_126) ;  /* 0x0000008000017945 */ /* 0x000fe20003800000 */
[----:B0-----:R-:W-:Y:S01]  /*4190*/  PRMT R18, R23, 0x7610, R18 ;  /* 0x0000761017127816 */ /* 0x001fe20000000012 */
[----:B------:R-:W-:-:S04]  /*41a0*/  FMUL R13, R13, R168 ;  /* 0x000000a80d0d7220 */ /* 0x000fc80000400000 */
[----:B------:R-:W-:-:S05]  /*41b0*/  FFMA R13, R166, R169, R13 ;  /* 0x000000a9a60d7223 */ /* 0x000fca000000000d */
[----:B------:R-:W-:-:S05]  /*41c0*/  F2FP.BF16.F32.PACK_AB R13, RZ, R13 ;  /* 0x0000000dff0d723e */ /* 0x000fca00000010ff */
[----:B------:R0:W-:Y:S01]  /*41d0*/  @P2 STG.E.U16 desc[UR36][R10.64+0xb0], R13 ;  /* 0x0000b00d0a002986 */ /* 0x0001e2000c101524 */
[----:B------:R-:W-:Y:S05]  /*41e0*/  @!P1 BRA `(.L_x_127) ;  /* 0x0000000000049947 */ /* 0x000fea0003800000 */
[----:B------:R0:W5:Y:S02]  /*41f0*/  LDG.E.LTC128B.U16 R18, desc[UR36][R120.64+0xb2] ;  /* 0x0000b22478127981 */ /* 0x000164000c1e1520 */
.L_x_127:
[----:B------:R-:W-:Y:S05]  /*4200*/  BSYNC B1 ;  /* 0x0000000000017941 */ /* 0x000fea0003800000 */
.L_x_126:
[----:B0----5:R-:W-:Y:S01]  /*4210*/  IMAD.U32 R13, R18, 0x10000, RZ ;  /* 0x00010000120d7824 */ /* 0x021fe200078e00ff */
[----:B------:R-:W-:Y:S02]  /*4220*/  ISETP.GT.AND P0, PT, R12, 0x80, PT ;  /* 0x000000800c00780c */ /* 0x000fe40003f04270 */
[C---:B------:R-:W-:Y:S01]  /*4230*/  SHF.L.U64.HI R23, R14.reuse, 0x8, R15 ;  /* 0x000000080e177819 */ /* 0x040fe2000001020f */
[----:B--2-4-:R-:W-:Y:S01]  /*4240*/  FMUL R120, R13, R168 ;  /* 0x000000a80d787220 */ /* 0x014fe20000400000 */
[----:B------:R-:W-:Y:S01]  /*4250*/  IMAD.SHL.U32 R13, R14, 0x100, RZ ;  /* 0x000001000e0d7824 */ /* 0x000fe200078e00ff */
[----:B------:R-:W-:Y:S02]  /*4260*/  ISETP.GT.AND P3, PT, R3, RZ, P0 ;  /* 0x000000ff0300720c */ /* 0x000fe40000764270 */
[----:B------:R-:W-:Y:S02]  /*4270*/  FFMA R120, R167, R169, R120 ;  /* 0x000000a9a7787223 */ /* 0x000fe40000000078 */
[----:B------:R-:W-:-:S03]  /*4280*/  IADD3 R14, P2, R13, R6, RZ ;  /* 0x000000060d0e7210 */ /* 0x000fc60007f5e0ff */
[----:B------:R-:W-:Y:S02]  /*4290*/  F2FP.BF16.F32.PACK_AB R120, RZ, R120 ;  /* 0x00000078ff78723e */ /* 0x000fe400000010ff */
[----:B------:R-:W-:-:S03]  /*42a0*/  IMAD.X R15, R23, 0x1, R7, P2 ;  /* 0x00000001170f7824 */ /* 0x000fc600010e0607 */
[----:B------:R0:W-:Y:S04]  /*42b0*/  @P1 STG.E.U16 desc[UR36][R10.64+0xb2], R120 ;  /* 0x0000b2780a001986 */ /* 0x0001e8000c101524 */
[----:B------:R-:W2:Y:S01]  /*42c0*/  @P3 LDG.E.LTC128B.U16 R18, desc[UR36][R14.64] ;  /* 0x000000240e123981 */ /* 0x000ea2000c1e1520 */
[C---:B------:R-:W-:Y:S01]  /*42d0*/  IMAD.SHL.U32 R123, R20.reuse, 0x100, RZ ;  /* 0x00000100147b7824 */ /* 0x040fe200078e00ff */
[----:B------:R-:W-:Y:S02]  /*42e0*/  LOP3.LUT R125, R13, 0x2, RZ, 0xfc, !PT ;  /* 0x000000020d7d7812 */ /* 0x000fe400078efcff */
[----:B------:R-:W-:Y:S02]  /*42f0*/  ISETP.GT.AND P2, PT, R3, 0x1, P0 ;  /* 0x000000010300780c */ /* 0x000fe40000744270 */
[----:B------:R-:W-:-:S02]  /*4300*/  SHF.L.U64.HI R127, R20, 0x8, R21 ;  /* 0x00000008147f7819 */ /* 0x000fc40000010215 */
[----:B------:R-:W-:Y:S02]  /*4310*/  IADD3 R20, P1, R123, R4, RZ ;  /* 0x000000047b147210 */ /* 0x000fe40007f3e0ff */
[----:B------:R-:W-:-:S03]  /*4320*/  IADD3 R130, P4, R125, R6, RZ ;  /* 0x000000067d827210 */ /* 0x000fc60007f9e0ff */
[----:B------:R-:W-:Y:S02]  /*4330*/  IMAD.X R21, R127, 0x1, R5, P1 ;  /* 0x000000017f157824 */ /* 0x000fe400008e0605 */
[----:B------:R-:W-:Y:S02]  /*4340*/  IMAD.X R131, R23, 0x1, R7, P4 ;  /* 0x0000000117837824 */ /* 0x000fe400020e0607 */
[----:B--2---:R-:W-:-:S04]  /*4350*/  IMAD.U32 R121, R18, 0x10000, RZ ;  /* 0x0001000012797824 */ /* 0x004fc800078e00ff */
[----:B------:R-:W-:-:S04]  /*4360*/  FMUL R121, R121, R168 ;  /* 0x000000a879797220 */ /* 0x000fc80000400000 */
[----:B------:R-:W-:-:S05]  /*4370*/  FFMA R121, R72, R169, R121 ;  /* 0x000000a948797223 */ /* 0x000fca0000000079 */
[----:B------:R-:W-:-:S04]  /*4380*/  F2FP.BF16.F32.PACK_AB R121, RZ, R121 ;  /* 0x00000079ff79723e */ /* 0x000fc800000010ff */
[----:B0-----:R-:W-:-:S05]  /*4390*/  PRMT R120, R121, 0x7610, R120 ;  /* 0x0000761079787816 */ /* 0x001fca0000000078 */
[----:B------:R0:W-:Y:S04]  /*43a0*/  @P3 STG.E.U16 desc[UR36][R20.64], R120 ;  /* 0x0000007814003986 */ /* 0x0001e8000c101524 */
[----:B------:R-:W2:Y:S01]  /*43b0*/  @P2 LDG.E.LTC128B.U16 R18, desc[UR36][R130.64] ;  /* 0x0000002482122981 */ /* 0x000ea2000c1e1520 */
[----:B------:R-:W-:Y:S01]  /*43c0*/  LOP3.LUT R129, R123, 0x2, RZ, 0xfc, !PT ;  /* 0x000000027b817812 */ /* 0x000fe200078efcff */
[----:B------:R-:W-:Y:S01]  /*43d0*/  BSSY B1, `(.L_x_128) ;  /* 0x000000f000017945 */ /* 0x000fe20003800000 */
[----:B------:R-:W-:-:S04]  /*43e0*/  ISETP.GT.AND P1, PT, R12, 0x88, PT ;  /* 0x000000880c00780c */ /* 0x000fc80003f24270 */
[----:B------:R-:W-:Y:S01]  /*43f0*/  ISETP.GT.AND P3, PT, R3, RZ, P1 ;  /* 0x000000ff0300720c */ /* 0x000fe20000f64270 */
[----:B--2---:R-:W-:-:S04]  /*4400*/  IMAD.U32 R121, R18, 0x10000, RZ ;  /* 0x0001000012797824 */ /* 0x004fc800078e00ff */
[----:B------:R-:W-:-:S04]  /*4410*/  FMUL R72, R121, R168 ;  /* 0x000000a879487220 */ /* 0x000fc80000400000 */
[----:B------:R-:W-:Y:S01]  /*4420*/  FFMA R73, R73, R169, R72 ;  /* 0x000000a949497223 */ /* 0x000fe20000000048 */
[----:B------:R-:W-:-:S04]  /*4430*/  IADD3 R72, P4, R129, R4, RZ ;  /* 0x0000000481487210 */ /* 0x000fc80007f9e0ff */
[----:B------:R-:W-:Y:S01]  /*4440*/  F2FP.BF16.F32.PACK_AB R121, RZ, R73 ;  /* 0x00000049ff79723e */ /* 0x000fe200000010ff */
[----:B------:R-:W-:Y:S01]  /*4450*/  IMAD.X R73, R127, 0x1, R5, P4 ;  /* 0x000000017f497824 */ /* 0x000fe200020e0605 */
[----:B0-----:R-:W-:Y:S02]  /*4460*/  IADD3 R120, P4, R13, R8, RZ ;  /* 0x000000080d787210 */ /* 0x001fe40007f9e0ff */
[----:B------:R-:W-:-:S03]  /*4470*/  PRMT R122, R121, 0x7610, R122 ;  /* 0x00007610797a7816 */ /* 0x000fc6000000007a */
[----:B------:R-:W-:Y:S02]  /*4480*/  IMAD.X R121, R23, 0x1, R9, P4 ;  /* 0x0000000117797824 */ /* 0x000fe400020e0609 */
[----:B------:R0:W-:Y:S01]  /*4490*/  @P2 STG.E.U16 desc[UR36][R72.64], R122 ;  /* 0x0000007a48002986 */ /* 0x0001e2000c101524 */
[----:B------:R-:W-:Y:S05]  /*44a0*/  @!P3 BRA `(.L_x_129) ;  /* 0x000000000004b947 */ /* 0x000fea0003800000 */
[----:B------:R2:W5:Y:S02]  /*44b0*/  LDG.E.LTC128B.U16 R18, desc[UR36][R120.64] ;  /* 0x0000002478127981 */ /* 0x000564000c1e1520 */
.L_x_129:
[----:B------:R-:W-:Y:S05]  /*44c0*/  BSYNC B1 ;  /* 0x0000000000017941 */ /* 0x000fea0003800000 */
.L_x_128:
[----:B0----5:R-:W-:Y:S01]  /*44d0*/  IMAD.U32 R73, R18, 0x10000, RZ ;  /* 0x0001000012497824 */ /* 0x021fe200078e00ff */
[----:B------:R-:W-:Y:S01]  /*44e0*/  IADD3 R72, P4, R123, R10, RZ ;  /* 0x0000000a7b487210 */ /* 0x000fe20007f9e0ff */
[----:B------:R-:W-:Y:S01]  /*44f0*/  BSSY B1, `(.L_x_130) ;  /* 0x000000b000017945 */ /* 0x000fe20003800000 */
[----:B------:R-:W-:Y:S01]  /*4500*/  ISETP.GT.AND P2, PT, R3, 0x1, P1 ;  /* 0x000000010300780c */ /* 0x000fe20000f44270 */
[----:B------:R-:W-:-:S04]  /*4510*/  FMUL R73, R73, R168 ;  /* 0x000000a849497220 */ /* 0x000fc80000400000 */
[----:B------:R-:W-:-:S05]  /*4520*/  FFMA R73, R74, R169, R73 ;  /* 0x000000a94a497223 */ /* 0x000fca0000000049 */
[----:B------:R-:W-:Y:S01]  /*4530*/  F2FP.BF16.F32.PACK_AB R74, RZ, R73 ;  /* 0x00000049ff4a723e */ /* 0x000fe200000010ff */
[----:B------:R-:W-:-:S05]  /*4540*/  IMAD.X R73, R127, 0x1, R11, P4 ;  /* 0x000000017f497824 */ /* 0x000fca00020e060b */
[----:B------:R0:W-:Y:S01]  /*4550*/  @P3 STG.E.U16 desc[UR36][R72.64], R74 ;  /* 0x0000004a48003986 */ /* 0x0001e2000c101524 */
[----:B------:R-:W-:Y:S05]  /*4560*/  @!P2 BRA `(.L_x_131) ;  /* 0x00000000000ca947 */ /* 0x000fea0003800000 */
[----:B------:R-:W-:-:S05]  /*4570*/  IADD3 R130, P3, R125, R8, RZ ;  /* 0x000000087d827210 */ /* 0x000fca0007f7e0ff */
[----:B------:R-:W-:-:S05]  /*4580*/  IMAD.X R131, R23, 0x1, R9, P3 ;  /* 0x0000000117837824 */ /* 0x000fca00018e0609 */
[----:B------:R4:W5:Y:S03]  /*4590*/  LDG.E.LTC128B.U16 R18, desc[UR36][R130.64] ;  /* 0x0000002482127981 */ /* 0x000966000c1e1520 */
.L_x_131:
[----:B------:R-:W-:Y:S05]  /*45a0*/  BSYNC B1 ;  /* 0x0000000000017941 */ /* 0x000fea0003800000 */
.L_x_130:
[----:B----45:R-:W-:Y:S01]  /*45b0*/  IMAD.U32 R131, R18, 0x10000, RZ ;  /* 0x0001000012837824 */ /* 0x030fe200078e00ff */
[----:B------:R-:W-:Y:S02]  /*45c0*/  ISETP.GT.AND P3, PT, R3, 0x8, P0 ;  /* 0x000000080300780c */ /* 0x000fe40000764270 */
[----:B------:R-:W-:Y:S01]  /*45d0*/  IADD3 R134, P4, R129, R10, RZ ;  /* 0x0000000a81867210 */ /* 0x000fe20007f9e0ff */
[----:B0-----:R-:W-:Y:S01]  /*45e0*/  FMUL R74, R131, R168 ;  /* 0x000000a8834a7220 */ /* 0x001fe20000400000 */
[----:B------:R-:W-:-:S03]  /*45f0*/  LOP3.LUT R131, R13, 0x10, RZ, 0xfc, !PT ;  /* 0x000000100d837812 */ /* 0x000fc600078efcff */
[----:B------:R-:W-:Y:S01]  /*4600*/  FFMA R74, R75, R169, R74 ;  /* 0x000000a94b4a7223 */ /* 0x000fe2000000004a */
[----:B------:R-:W-:Y:S01]  /*4610*/  IADD3 R136, P5, R131, R6, RZ ;  /* 0x0000000683887210 */ /* 0x000fe20007fbe0ff */
[----:B------:R-:W-:-:S03]  /*4620*/  IMAD.X R135, R127, 0x1, R11, P4 ;  /* 0x000000017f877824 */ /* 0x000fc600020e060b */
[----:B------:R-:W-:Y:S01]  /*4630*/  F2FP.BF16.F32.PACK_AB R74, RZ, R74 ;  /* 0x0000004aff4a723e */ /* 0x000fe200000010ff */
[----:B------:R-:W-:-:S04]  /*4640*/  IMAD.X R137, R23, 0x1, R7, P5 ;  /* 0x0000000117897824 */ /* 0x000fc800028e0607 */
[----:B------:R0:W-:Y:S04]  /*4650*/  @P2 STG.E.U16 desc[UR36][R134.64], R74 ;  /* 0x0000004a86002986 */ /* 0x0001e8000c101524 */
[----:B------:R-:W4:Y:S01]  /*4660*/  @P3 LDG.E.LTC128B.U16 R18, desc[UR36][R136.64] ;  /* 0x0000002488123981 */ /* 0x000f22000c1e1520 */
[----:B------:R-:W-:Y:S01]  /*4670*/  ISETP.GT.AND P2, PT, R3, 0x9, P0 ;  /* 0x000000090300780c */ /* 0x000fe20000744270 */
[----:B----4-:R-:W-:-:S04]  /*4680*/  IMAD.U32 R75, R18, 0x10000, RZ ;  /* 0x00010000124b7824 */ /* 0x010fc800078e00ff */
[----:B------:R-:W-:Y:S01]  /*4690*/  FMUL R133, R75, R168 ;  /* 0x000000a84b857220 */ /* 0x000fe20000400000 */
[----:B------:R-:W-:-:S03]  /*46a0*/  LOP3.LUT R75, R123, 0x10, RZ, 0xfc, !PT ;  /* 0x000000107b4b7812 */ /* 0x000fc600078efcff */
[----:B------:R-:W-:Y:S01]  /*46b0*/  FFMA R76, R76, R169, R133 ;  /* 0x000000a94c4c7223 */ /* 0x000fe20000000085 */
[----:B------:R-:W-:Y:S02]  /*46c0*/  LOP3.LUT R133, R13, 0x12, RZ, 0xfc, !PT ;  /* 0x000000120d857812 */ /* 0x000fe400078efcff */
[----:B------:R-:W-:Y:S02]  /*46d0*/  IADD3 R138, P4, R75, R4, RZ ;  /* 0x000000044b8a7210 */ /* 0x000fe40007f9e0ff */
[----:B------:R-:W-:Y:S02]  /*46e0*/  IADD3 R140, P5, R133, R6, RZ ;  /* 0x00000006858c7210 */ /* 0x000fe40007fbe0ff */
[----:B------:R-:W-:Y:S01]  /*46f0*/  F2FP.BF16.F32.PACK_AB R76, RZ, R76 ;  /* 0x0000004cff4c723e */ /* 0x000fe200000010ff */
[----:B------:R-:W-:Y:S02]  /*4700*/  IMAD.X R139, R127, 0x1, R5, P4 ;  /* 0x000000017f8b7824 */ /* 0x000fe400020e0605 */
[----:B------:R-:W-:Y:S01]  /*4710*/  IMAD.X R141, R23, 0x1, R7, P5 ;  /* 0x00000001178d7824 */ /* 0x000fe200028e0607 */
[----:B------:R-:W-:-:S05]  /*4720*/  PRMT R122, R76, 0x7610, R122 ;  /* 0x000076104c7a7816 */ /* 0x000fca000000007a */
[----:B------:R4:W-:Y:S04]  /*4730*/  @P3 STG.E.U16 desc[UR36][R138.64], R122 ;  /* 0x0000007a8a003986 */ /* 0x0009e8000c101524 */
[----:B------:R-:W0:Y:S01]  /*4740*/  @P2 LDG.E.LTC128B.U16 R18, desc[UR36][R140.64] ;  /* 0x000000248c122981 */ /* 0x000e22000c1e1520 */
[----:B------:R-:W-:Y:S01]  /*4750*/  ISETP.GT.AND P3, PT, R3, 0x8, P1 ;  /* 0x000000080300780c */ /* 0x000fe20000f64270 */
[----:B------:R-:W-:Y:S01]  /*4760*/  BSSY B1, `(.L_x_132) ;  /* 0x000000d000017945 */ /* 0x000fe20003800000 */
[----:B0-----:R-:W-:-:S04]  /*4770*/  IMAD.U32 R135, R18, 0x10000, RZ ;  /* 0x0001000012877824 */ /* 0x001fc800078e00ff */
[----:B------:R-:W-:Y:S01]  /*4780*/  FMUL R74, R135, R168 ;  /* 0x000000a8874a7220 */ /* 0x000fe20000400000 */
[----:B------:R-:W-:-:S03]  /*4790*/  LOP3.LUT R135, R123, 0x12, RZ, 0xfc, !PT ;  /* 0x000000127b877812 */ /* 0x000fc600078efcff */
[----:B------:R-:W-:Y:S01]  /*47a0*/  FFMA R74, R77, R169, R74 ;  /* 0x000000a94d4a7223 */ /* 0x000fe2000000004a */
[----:B------:R-:W-:-:S04]  /*47b0*/  IADD3 R76, P4, R135, R4, RZ ;  /* 0x00000004874c7210 */ /* 0x000fc80007f9e0ff */
[----:B------:R-:W-:Y:S01]  /*47c0*/  F2FP.BF16.F32.PACK_AB R74, RZ, R74 ;  /* 0x0000004aff4a723e */ /* 0x000fe200000010ff */
[----:B------:R-:W-:-:S05]  /*47d0*/  IMAD.X R77, R127, 0x1, R5, P4 ;  /* 0x000000017f4d7824 */ /* 0x000fca00020e0605 */
[----:B------:R4:W-:Y:S01]  /*47e0*/  @P2 STG.E.U16 desc[UR36][R76.64], R74 ;  /* 0x0000004a4c002986 */ /* 0x0009e2000c101524 */
[----:B------:R-:W-:Y:S05]  /*47f0*/  @!P3 BRA `(.L_x_133) ;  /* 0x00000000000cb947 */ /* 0x000fea0003800000 */
[----:B----4-:R-:W-:-:S05]  /*4800*/  IADD3 R76, P2, R131, R8, RZ ;  /* 0x00000008834c7210 */ /* 0x010fca0007f5e0ff */
[----:B------:R-:W-:-:S05]  /*4810*/  IMAD.X R77, R23, 0x1, R9, P2 ;  /* 0x00000001174d7824 */ /* 0x000fca00010e0609 */
[----:B------:R0:W5:Y:S03]  /*4820*/  LDG.E.LTC128B.U16 R18, desc[UR36][R76.64] ;  /* 0x000000244c127981 */ /* 0x000166000c1e1520 */
.L_x_133:
[----:B------:R-:W-:Y:S05]  /*4830*/  BSYNC B1 ;  /* 0x0000000000017941 */ /* 0x000fea0003800000 */
.L_x_132:
[----:B0---45:R-:W-:Y:S01]  /*4840*/  IMAD.U32 R77, R18, 0x10000, RZ ;  /* 0x00010000124d7824 */ /* 0x031fe200078e00ff */
        /* <DEDUP_REMOVED lines=9> */
[----:B0-----:R-:W-:-:S05]  /*48e0*/  IADD3 R76, P3, R133, R8, RZ ;  /* 0x00000008854c7210 */ /* 0x001fca0007f7e0ff */
[----:B------:R-:W-:-:S05]  /*48f0*/  IMAD.X R77, R23, 0x1, R9, P3 ;  /* 0x00000001174d7824 */ /* 0x000fca00018e0609 */
[----:B------:R4:W5:Y:S03]  /*4900*/  LDG.E.LTC128B.U16 R18, desc[UR36][R76.64] ;  /* 0x000000244c127981 */ /* 0x000966000c1e1520 */
.L_x_135:
[----:B------:R-:W-:Y:S05]  /*4910*/  BSYNC B1 ;  /* 0x0000000000017941 */ /* 0x000fea0003800000 */
.L_x_134:
[----:B0---45:R-:W-:Y:S01]  /*4920*/  IMAD.U32 R77, R18, 0x10000, RZ ;  /* 0x00010000124d7824 */ /* 0x031fe200078e00ff */
[----:B------:R-:W-:Y:S02]  /*4930*/  ISETP.GT.AND P3, PT, R3, 0x10, P0 ;  /* 0x000000100300780c */ /* 0x000fe40000764270 */
[----:B------:R-:W-:Y:S01]  /*4940*/  IADD3 R138, P4, R135, R10, RZ ;  /* 0x0000000a878a7210 */ /* 0x000fe20007f9e0ff */
[----:B------:R-:W-:Y:S01]  /*4950*/  FMUL R74, R77, R168 ;  /* 0x000000a84d4a7220 */ /* 0x000fe20000400000 */
        /* <DEDUP_REMOVED lines=36> */
.L_x_137:
[----:B------:R-:W-:Y:S05]  /*4ba0*/  BSYNC B1 ;  /* 0x0000000000017941 */ /* 0x000fea0003800000 */
.L_x_136:
        /* <DEDUP_REMOVED lines=13> */
.L_x_139:
[----:B------:R-:W-:Y:S05]  /*4c80*/  BSYNC B1 ;  /* 0x0000000000017941 */ /* 0x000fea0003800000 */
.L_x_138:
        /* <DEDUP_REMOVED lines=40> */
.L_x_141:
[----:B------:R-:W-:Y:S05]  /*4f10*/  BSYNC B1 ;  /* 0x0000000000017941 */ /* 0x000fea0003800000 */
.L_x_140:
        /* <DEDUP_REMOVED lines=13> */
.L_x_143:
[----:B------:R-:W-:Y:S05]  /*4ff0*/  BSYNC B1 ;  /* 0x0000000000017941 */ /* 0x000fea0003800000 */
.L_x_142:
        /* <DEDUP_REMOVED lines=40> */
.L_x_145:
[----:B------:R-:W-:Y:S05]  /*5280*/  BSYNC B1 ;  /* 0x0000000000017941 */ /* 0x000fea0003800000 */
.L_x_144:
        /* <DEDUP_REMOVED lines=13> */
.L_x_147:
[----:B------:R-:W-:Y:S05]  /*5360*/  BSYNC B1 ;  /* 0x0000000000017941 */ /* 0x000fea0003800000 */
.L_x_146:
        /* <DEDUP_REMOVED lines=40> */
.L_x_149:
[----:B------:R-:W-:Y:S05]  /*55f0*/  BSYNC B1 ;  /* 0x0000000000017941 */ /* 0x000fea0003800000 */
.L_x_148:
        /* <DEDUP_REMOVED lines=13> */
.L_x_151:
[----:B------:R-:W-:Y:S05]  /*56d0*/  BSYNC B1 ;  /* 0x0000000000017941 */ /* 0x000fea0003800000 */
.L_x_150:
        /* <DEDUP_REMOVED lines=40> */
.L_x_153:
[----:B------:R-:W-:Y:S05]  /*5960*/  BSYNC B1 ;  /* 0x0000000000017941 */ /* 0x000fea0003800000 */
.L_x_152:
        /* <DEDUP_REMOVED lines=13> */
.L_x_155:
[----:B------:R-:W-:Y:S05]  /*5a40*/  BSYNC B1 ;  /* 0x0000000000017941 */ /* 0x000fea0003800000 */
.L_x_154:
        /* <DEDUP_REMOVED lines=40> */
.L_x_157:
[----:B------:R-:W-:Y:S05]  /*5cd0*/  BSYNC B1 ;  /* 0x0000000000017941 */ /* 0x000fea0003800000 */
.L_x_156:
        /* <DEDUP_REMOVED lines=13> */
.L_x_159:
[----:B------:R-:W-:Y:S05]  /*5db0*/  BSYNC B1 ;  /* 0x0000000000017941 */ /* 0x000fea0003800000 */
.L_x_158:
        /* <DEDUP_REMOVED lines=19> */
[----:B-1-3--:R-:W-:Y:S02]  /*5ef0*/  IADD3 R170, P5, R161, R6, RZ ;  /* 0x00000006a1aa7210 */ /* 0x00afe40007fbe0ff */
        /* <DEDUP_REMOVED lines=17> */
[----:B-1----:R-:W-:-:S05]  /*6010*/  IADD3 R104, P2, R101, R8, RZ ;  /* 0x0000000865687210 */ /* 0x002fca0007f5e0ff */
[----:B------:R-:W-:-:S05]  /*6020*/  IMAD.X R105, R23, 0x1, R9, P2 ;  /* 0x0000000117697824 */ /* 0x000fca00010e0609 */
[----:B------:R0:W5:Y:S03]  /*6030*/  LDG.E.LTC128B.U16 R18, desc[UR36][R104.64] ;  /* 0x0000002468127981 */ /* 0x000166000c1e1520 */
.L_x_161:
[----:B------:R-:W-:Y:S05]  /*6040*/  BSYNC B1 ;  /* 0x0000000000017941 */ /* 0x000fea0003800000 */
.L_x_160:
        /* <DEDUP_REMOVED lines=13> */
.L_x_163:
[----:B------:R-:W-:Y:S05]  /*6120*/  BSYNC B1 ;  /* 0x0000000000017941 */ /* 0x000fea0003800000 */
.L_x_162:
        /* <DEDUP_REMOVED lines=11> */
[----:B------:R-:W3:Y:S01]  /*61e0*/  @P3 LDG.E.LTC128B.U16 R18, desc[UR36][R170.64] ;  /* 0x00000024aa123981 */ /* 0x000ee2000c1e1520 */
[----:B------:R-:W-:Y:S01]  /*61f0*/  ISETP.GT.AND P2, PT, R3, 0x49, P0 ;  /* 0x000000490300780c */ /* 0x000fe20000744270 */
[----:B---3--:R-:W-:-:S04]  /*6200*/  IMAD.U32 R107, R18, 0x10000, RZ ;  /* 0x00010000126b7824 */ /* 0x008fc800078e00ff */
        /* <DEDUP_REMOVED lines=26> */
.L_x_165:
[----:B------:R-:W-:Y:S05]  /*63b0*/  BSYNC B1 ;  /* 0x0000000000017941 */ /* 0x000fea0003800000 */
.L_x_164:
        /* <DEDUP_REMOVED lines=13> */
.L_x_167:
[----:B------:R-:W-:Y:S05]  /*6490*/  BSYNC B1 ;  /* 0x0000000000017941 */ /* 0x000fea0003800000 */
.L_x_166:
        /* <DEDUP_REMOVED lines=25> */
[----:B------:R-:W3:Y:S01]  /*6630*/  @P2 LDG.E.LTC128B.U16 R18, desc[UR36][R180.64] ;  /* 0x00000024b4122981 */ /* 0x000ee2000c1e1520 */
[----:B------:R-:W-:Y:S01]  /*6640*/  ISETP.GT.AND P3, PT, R3, 0x50, P1 ;  /* 0x000000500300780c */ /* 0x000fe20000f64270 */
[----:B------:R-:W-:Y:S01]  /*6650*/  BSSY B1, `(.L_x_168) ;  /* 0x000000d000017945 */ /* 0x000fe20003800000 */
[----:B---3--:R-:W-:-:S04]  /*6660*/  IMAD.U32 R173, R18, 0x10000, RZ ;  /* 0x0001000012ad7824 */ /* 0x008fc800078e00ff */
[----:B0-----:R-:W-:Y:S01]  /*6670*/  FMUL R74, R173, R168 ;  /* 0x000000a8ad4a7220 */ /* 0x001fe20000400000 */
        /* <DEDUP_REMOVED lines=10> */
.L_x_169:
[----:B------:R-:W-:Y:S05]  /*6720*/  BSYNC B1 ;  /* 0x0000000000017941 */ /* 0x000fea0003800000 */
.L_x_168:
        /* <DEDUP_REMOVED lines=13> */
.L_x_171:
[----:B------:R-:W-:Y:S05]  /*6800*/  BSYNC B1 ;  /* 0x0000000000017941 */ /* 0x000fea0003800000 */
.L_x_170:
        /* <DEDUP_REMOVED lines=22> */
[----:B------:R-:W-:-:S03]  /*6970*/  IMAD.X R183, R23, 0x1, R7, P4 ;  /* 0x0000000117b77824 */ /* 0x000fc600020e0607 */
[----:B------:R0:W-:Y:S04]  /*6980*/  @P3 STG.E.U16 desc[UR36][R180.64], R116 ;  /* 0x00000074b4003986 */ /* 0x0001e8000c101524 */
[----:B------:R-:W3:Y:S01]  /*6990*/  @P0 LDG.E.LTC128B.U16 R18, desc[UR36][R182.64] ;  /* 0x00000024b6120981 */ /* 0x000ee2000c1e1520 */
[----:B------:R-:W-:Y:S01]  /*69a0*/  ISETP.GT.AND P2, PT, R3, 0x58, P1 ;  /* 0x000000580300780c */ /* 0x000fe20000f44270 */
[----:B------:R-:W-:Y:S01]  /*69b0*/  BSSY B1, `(.L_x_172) ;  /* 0x000000d000017945 */ /* 0x000fe20003800000 */
[----:B---3--:R-:W-:-:S04]  /*69c0*/  IMAD.U32 R7, R18, 0x10000, RZ ;  /* 0x0001000012077824 */ /* 0x008fc800078e00ff */
        /* <DEDUP_REMOVED lines=8> */
[----:B0-----:R-:W-:-:S05]  /*6a50*/  IADD3 R4, P0, R113, R8, RZ ;  /* 0x0000000871047210 */ /* 0x001fca0007f1e0ff */
[----:B------:R-:W-:-:S05]  /*6a60*/  IMAD.X R5, R23, 0x1, R9, P0 ;  /* 0x0000000117057824 */ /* 0x000fca00000e0609 */
[----:B------:R1:W5:Y:S03]  /*6a70*/  LDG.E.LTC128B.U16 R18, desc[UR36][R4.64] ;  /* 0x0000002404127981 */ /* 0x000366000c1e1520 */
.L_x_173:
[----:B------:R-:W-:Y:S05]  /*6a80*/  BSYNC B1 ;  /* 0x0000000000017941 */ /* 0x000fea0003800000 */
.L_x_172:
[----:B01---5:R-:W-:Y:S01]  /*6a90*/  IMAD.U32 R5, R18, 0x10000, RZ ;  /* 0x0001000012057824 */ /* 0x023fe200078e00ff */
[----:B------:R-:W-:Y:S01]  /*6aa0*/  IADD3 R4, P0, R115, R10, RZ ;  /* 0x0000000a73047210 */ /* 0x000fe20007f1e0ff */
[----:B------:R-:W-:Y:S01]  /*6ab0*/  BSSY B1, `(.L_x_174) ;  /* 0x000000b000017945 */ /* 0x000fe20003800000 */
[----:B------:R-:W-:Y:S01]  /*6ac0*/  ISETP.GT.AND P1, PT, R3, 0x59, P1 ;  /* 0x000000590300780c */ /* 0x000fe20000f24270 */
[----:B------:R-:W-:-:S04]  /*6ad0*/  FMUL R5, R5, R168 ;  /* 0x000000a805057220 */ /* 0x000fc80000400000 */
[----:B------:R-:W-:-:S05]  /*6ae0*/  FFMA R5, R118, R169, R5 ;  /* 0x000000a976057223 */ /* 0x000fca0000000005 */
[----:B------:R-:W-:Y:S01]  /*6af0*/  F2FP.BF16.F32.PACK_AB R6, RZ, R5 ;  /* 0x00000005ff06723e */ /* 0x000fe200000010ff */
[----:B------:R-:W-:Y:S01]  /*6b00*/  IMAD.X R5, R127, 0x1, R11, P0 ;  /* 0x000000017f057824 */ /* 0x000fe200000e060b */
[----:B------:R-:W-:-:S04]  /*6b10*/  IADD3 R8, P0, R175, R8, RZ ;  /* 0x00000008af087210 */ /* 0x000fc80007f1e0ff */
[----:B------:R0:W-:Y:S01]  /*6b20*/  @P2 STG.E.U16 desc[UR36][R4.64], R6 ;  /* 0x0000000604002986 */ /* 0x0001e2000c101524 */
[----:B------:R-:W-:Y:S01]  /*6b30*/  IMAD.X R9, R23, 0x1, R9, P0 ;  /* 0x0000000117097824 */ /* 0x000fe200000e0609 */
[----:B------:R-:W-:Y:S07]  /*6b40*/  @!P1 BRA `(.L_x_175) ;  /* 0x0000000000049947 */ /* 0x000fee0003800000 */
[----:B------:R1:W5:Y:S02]  /*6b50*/  LDG.E.LTC128B.U16 R18, desc[UR36][R8.64] ;  /* 0x0000002408127981 */ /* 0x000364000c1e1520 */
.L_x_175:
[----:B------:R-:W-:Y:S05]  /*6b60*/  BSYNC B1 ;  /* 0x0000000000017941 */ /* 0x000fea0003800000 */
.L_x_174:
[----:B0----5:R-:W-:Y:S01]  /*6b70*/  IMAD.U32 R5, R18, 0x10000, RZ ;  /* 0x0001000012057824 */ /* 0x021fe200078e00ff */
[----:B------:R-:W-:Y:S01]  /*6b80*/  ISETP.GT.AND P0, PT, R12, 0x100, PT ;  /* 0x000001000c00780c */ /* 0x000fe20003f04270 */
[----:B------:R-:W-:Y:S02]  /*6b90*/  BSSY B1, `(.L_x_176) ;  /* 0x000000c000017945 */ /* 0x000fe40003800000 */
[----:B------:R-:W-:Y:S01]  /*6ba0*/  FMUL R4, R5, R168 ;  /* 0x000000a805047220 */ /* 0x000fe20000400000 */
[----:B------:R-:W-:-:S03]  /*6bb0*/  ISETP.GT.AND P2, PT, R3, RZ, P0 ;  /* 0x000000ff0300720c */ /* 0x000fc60000744270 */
        /* <DEDUP_REMOVED lines=9> */
.L_x_177:
[----:B------:R-:W-:Y:S05]  /*6c50*/  BSYNC B1 ;  /* 0x0000000000017941 */ /* 0x000fea0003800000 */
.L_x_176:
[----:B0--3-5:R-:W-:Y:S01]  /*6c60*/  IMAD.U32 R5, R18, 0x10000, RZ ;  /* 0x0001000012057824 */ /* 0x029fe200078e00ff */
        /* <DEDUP_REMOVED lines=12> */
.L_x_179:
[----:B------:R-:W-:Y:S05]  /*6d30*/  BSYNC B1 ;  /* 0x0000000000017941 */ /* 0x000fea0003800000 */
.L_x_178:
[----:B0--3-5:R-:W-:Y:S01]  /*6d40*/  IMAD.U32 R5, R18, 0x10000, RZ ;  /* 0x0001000012057824 */ /* 0x029fe200078e00ff */
        /* <DEDUP_REMOVED lines=13> */
.L_x_181:
[----:B------:R-:W-:Y:S05]  /*6e20*/  BSYNC B1 ;  /* 0x0000000000017941 */ /* 0x000fea0003800000 */
.L_x_180:
        /* <DEDUP_REMOVED lines=13> */
.L_x_183:
[----:B------:R-:W-:Y:S05]  /*6f00*/  BSYNC B1 ;  /* 0x0000000000017941 */ /* 0x000fea0003800000 */
.L_x_182:
[----:B0--3-5:R-:W-:Y:S01]  /*6f10*/  IMAD.U32 R5, R18, 0x10000, RZ ;  /* 0x0001000012057824 */ /* 0x029fe200078e00ff */
[----:B------:R-:W-:Y:S01]  /*6f20*/  ISETP.GT.AND P2, PT, R3, 0x8, P0 ;  /* 0x000000080300780c */ /* 0x000fe20000744270 */
[----:B------:R-:W-:Y:S02]  /*6f30*/  BSSY B1, `(.L_x_184) ;  /* 0x000000b000017945 */ /* 0x000fe40003800000 */
[----:B------:R-:W-:-:S04]  /*6f40*/  FMUL R4, R5, R168 ;  /* 0x000000a805047220 */ /* 0x000fc80000400000 */
        /* <DEDUP_REMOVED lines=9> */
.L_x_185:
[----:B------:R-:W-:Y:S05]  /*6fe0*/  BSYNC B1 ;  /* 0x0000000000017941 */ /* 0x000fea0003800000 */
.L_x_184:
        /* <DEDUP_REMOVED lines=13> */
.L_x_187:
[----:B------:R-:W-:Y:S05]  /*70c0*/  BSYNC B1 ;  /* 0x0000000000017941 */ /* 0x000fea0003800000 */
.L_x_186:
        /* <DEDUP_REMOVED lines=13> */
.L_x_189:
[----:B------:R-:W-:Y:S05]  /*71a0*/  BSYNC B1 ;  /* 0x0000000000017941 */ /* 0x000fea0003800000 */
.L_x_188:
        /* <DEDUP_REMOVED lines=13> */
.L_x_191:
[----:B------:R-:W-:Y:S05]  /*7280*/  BSYNC B1 ;  /* 0x0000000000017941 */ /* 0x000fea0003800000 */
.L_x_190:
        /* <DEDUP_REMOVED lines=13> */
.L_x_193:
[----:B------:R-:W-:Y:S05]  /*7360*/  BSYNC B1 ;  /* 0x0000000000017941 */ /* 0x000fea0003800000 */
.L_x_192:
        /* <DEDUP_REMOVED lines=13> */
.L_x_195:
[----:B------:R-:W-:Y:S05]  /*7440*/  BSYNC B1 ;  /* 0x0000000000017941 */ /* 0x000fea0003800000 */
.L_x_194:
        /* <DEDUP_REMOVED lines=13> */
.L_x_197:
[----:B------:R-:W-:Y:S05]  /*7520*/  BSYNC B1 ;  /* 0x0000000000017941 */ /* 0x000fea0003800000 */
.L_x_196:
        /* <DEDUP_REMOVED lines=13> */
.L_x_199:
[----:B------:R-:W-:Y:S05]  /*7600*/  BSYNC B1 ;  /* 0x0000000000017941 */ /* 0x000fea0003800000 */
.L_x_198:
        /* <DEDUP_REMOVED lines=13> */
.L_x_201:
[----:B------:R-:W-:Y:S05]  /*76e0*/  BSYNC B1 ;  /* 0x0000000000017941 */ /* 0x000fea0003800000 */
.L_x_200:
        /* <DEDUP_REMOVED lines=13> */
.L_x_203:
[----:B------:R-:W-:Y:S05]  /*77c0*/  BSYNC B1 ;  /* 0x0000000000017941 */ /* 0x000fea0003800000 */
.L_x_202:
        /* <DEDUP_REMOVED lines=13> */
.L_x_205:
[----:B------:R-:W-:Y:S05]  /*78a0*/  BSYNC B1 ;  /* 0x0000000000017941 */ /* 0x000fea0003800000 */
.L_x_204:
        /* <DEDUP_REMOVED lines=13> */
.L_x_207:
[----:B------:R-:W-:Y:S05]  /*7980*/  BSYNC B1 ;  /* 0x0000000000017941 */ /* 0x000fea0003800000 */
.L_x_206:
        /* <DEDUP_REMOVED lines=13> */
.L_x_209:
[----:B------:R-:W-:Y:S05]  /*7a60*/  BSYNC B1 ;  /* 0x0000000000017941 */ /* 0x000fea0003800000 */
.L_x_208:
        /* <DEDUP_REMOVED lines=13> */
.L_x_211:
[----:B------:R-:W-:Y:S05]  /*7b40*/  BSYNC B1 ;  /* 0x0000000000017941 */ /* 0x000fea0003800000 */
.L_x_210:
        /* <DEDUP_REMOVED lines=13> */
.L_x_213:
[----:B------:R-:W-:Y:S05]  /*7c20*/  BSYNC B1 ;  /* 0x0000000000017941 */ /* 0x000fea0003800000 */
.L_x_212:
        /* <DEDUP_REMOVED lines=13> */
.L_x_215:
[----:B------:R-:W-:Y:S05]  /*7d00*/  BSYNC B1 ;  /* 0x0000000000017941 */ /* 0x000fea0003800000 */
.L_x_214:
        /* <DEDUP_REMOVED lines=13> */
.L_x_217:
[----:B------:R-:W-:Y:S05]  /*7de0*/  BSYNC B1 ;  /* 0x0000000000017941 */ /* 0x000fea0003800000 */
.L_x_216:
        /* <DEDUP_REMOVED lines=13> */
.L_x_219:
[----:B------:R-:W-:Y:S05]  /*7ec0*/  BSYNC B1 ;  /* 0x0000000000017941 */ /* 0x000fea0003800000 */
.L_x_218:
        /* <DEDUP_REMOVED lines=13> */
.L_x_221:
[----:B------:R-:W-:Y:S05]  /*7fa0*/  BSYNC B1 ;  /* 0x0000000000017941 */ /* 0x000fea0003800000 */
.L_x_220:
        /* <DEDUP_REMOVED lines=13> */
.L_x_223:
[----:B------:R-:W-:Y:S05]  /*8080*/  BSYNC B1 ;  /* 0x0000000000017941 */ /* 0x000fea0003800000 */
.L_x_222:
        /* <DEDUP_REMOVED lines=13> */
.L_x_225:
[----:B------:R-:W-:Y:S05]  /*8160*/  BSYNC B1 ;  /* 0x0000000000017941 */ /* 0x000fea0003800000 */
.L_x_224:
        /* <DEDUP_REMOVED lines=13> */
.L_x_227:
[----:B------:R-:W-:Y:S05]  /*8240*/  BSYNC B1 ;  /* 0x0000000000017941 */ /* 0x000fea0003800000 */
.L_x_226:
        /* <DEDUP_REMOVED lines=13> */
.L_x_229:
[----:B------:R-:W-:Y:S05]  /*8320*/  BSYNC B1 ;  /* 0x0000000000017941 */ /* 0x000fea0003800000 */
.L_x_228:
        /* <DEDUP_REMOVED lines=13> */
.L_x_231:
[----:B------:R-:W-:Y:S05]  /*8400*/  BSYNC B1 ;  /* 0x0000000000017941 */ /* 0x000fea0003800000 */
.L_x_230:
        /* <DEDUP_REMOVED lines=13> */
.L_x_233:
[----:B------:R-:W-:Y:S05]  /*84e0*/  BSYNC B1 ;  /* 0x0000000000017941 */ /* 0x000fea0003800000 */
.L_x_232:
        /* <DEDUP_REMOVED lines=13> */
.L_x_235:
[----:B------:R-:W-:Y:S05]  /*85c0*/  BSYNC B1 ;  /* 0x0000000000017941 */ /* 0x000fea0003800000 */
.L_x_234:
        /* <DEDUP_REMOVED lines=13> */
.L_x_237:
[----:B------:R-:W-:Y:S05]  /*86a0*/  BSYNC B1 ;  /* 0x0000000000017941 */ /* 0x000fea0003800000 */
.L_x_236:
        /* <DEDUP_REMOVED lines=13> */
.L_x_239:
[----:B------:R-:W-:Y:S05]  /*8780*/  BSYNC B1 ;  /* 0x0000000000017941 */ /* 0x000fea0003800000 */
.L_x_238:
        /* <DEDUP_REMOVED lines=13> */
.L_x_241:
[----:B------:R-:W-:Y:S05]  /*8860*/  BSYNC B1 ;  /* 0x0000000000017941 */ /* 0x000fea0003800000 */
.L_x_240:
        /* <DEDUP_REMOVED lines=13> */
.L_x_243:
[----:B------:R-:W-:Y:S05]  /*8940*/  BSYNC B1 ;  /* 0x0000000000017941 */ /* 0x000fea0003800000 */
.L_x_242:
        /* <DEDUP_REMOVED lines=13> */
.L_x_245:
[----:B------:R-:W-:Y:S05]  /*8a20*/  BSYNC B1 ;  /* 0x0000000000017941 */ /* 0x000fea0003800000 */
.L_x_244:
        /* <DEDUP_REMOVED lines=13> */
.L_x_247:
[----:B------:R-:W-:Y:S05]  /*8b00*/  BSYNC B1 ;  /* 0x0000000000017941 */ /* 0x000fea0003800000 */
.L_x_246:
        /* <DEDUP_REMOVED lines=13> */
.L_x_249:
[----:B------:R-:W-:Y:S05]  /*8be0*/  BSYNC B1 ;  /* 0x0000000000017941 */ /* 0x000fea0003800000 */
.L_x_248:
        /* <DEDUP_REMOVED lines=13> */
.L_x_251:
[----:B------:R-:W-:Y:S05]  /*8cc0*/  BSYNC B1 ;  /* 0x0000000000017941 */ /* 0x000fea0003800000 */
.L_x_250:
        /* <DEDUP_REMOVED lines=13> */
.L_x_253:
[----:B------:R-:W-:Y:S05]  /*8da0*/  BSYNC B1 ;  /* 0x0000000000017941 */ /* 0x000fea0003800000 */
.L_x_252:
        /* <DEDUP_REMOVED lines=13> */
.L_x_255:
[----:B------:R-:W-:Y:S05]  /*8e80*/  BSYNC B1 ;  /* 0x0000000000017941 */ /* 0x000fea0003800000 */
.L_x_254:
        /* <DEDUP_REMOVED lines=13> */
.L_x_257:
[----:B------:R-:W-:Y:S05]  /*8f60*/  BSYNC B1 ;  /* 0x0000000000017941 */ /* 0x000fea0003800000 */
.L_x_256:
        /* <DEDUP_REMOVED lines=13> */
.L_x_259:
[----:B------:R-:W-:Y:S05]  /*9040*/  BSYNC B1 ;  /* 0x0000000000017941 */ /* 0x000fea0003800000 */
.L_x_258:
        /* <DEDUP_REMOVED lines=13> */
.L_x_261:
[----:B------:R-:W-:Y:S05]  /*9120*/  BSYNC B1 ;  /* 0x0000000000017941 */ /* 0x000fea0003800000 */
.L_x_260:
        /* <DEDUP_REMOVED lines=13> */
.L_x_263:
[----:B------:R-:W-:Y:S05]  /*9200*/  BSYNC B1 ;  /* 0x0000000000017941 */ /* 0x000fea0003800000 */
.L_x_262:
        /* <DEDUP_REMOVED lines=13> */
.L_x_265:
[----:B------:R-:W-:Y:S05]  /*92e0*/  BSYNC B1 ;  /* 0x0000000000017941 */ /* 0x000fea0003800000 */
.L_x_264:
[----:B0--3-5:R-:W-:Y:S01]  /*92f0*/  IMAD.U32 R5, R18, 0x10000, RZ ;  /* 0x0001000012057824 */ /* 0x029fe200078e00ff */
[----:B------:R-:W-:Y:S01]  /*9300*/  IADD3 R4, P3, R115, R20, RZ ;  /* 0x0000001473047210 */ /* 0x000fe20007f7e0ff */
[----:B------:R-:W-:Y:S01]  /*9310*/  BSSY B1, `(.L_x_266) ;  /* 0x000000b000017945 */ /* 0x000fe20003800000 */
[----:B------:R-:W-:Y:S01]  /*9320*/  ISETP.GT.AND P0, PT, R3, 0x59, P0 ;  /* 0x000000590300780c */ /* 0x000fe20000704270 */
[----:B------:R-:W-:-:S04]  /*9330*/  FMUL R5, R5, R168 ;  /* 0x000000a805057220 */ /* 0x000fc80000400000 */
[----:B------:R-:W-:-:S05]  /*9340*/  FFMA R5, R68, R169, R5 ;  /* 0x000000a944057223 */ /* 0x000fca0000000005 */
[----:B------:R-:W-:Y:S01]  /*9350*/  F2FP.BF16.F32.PACK_AB R6, RZ, R5 ;  /* 0x00000005ff06723e */ /* 0x000fe200000010ff */
[----:B------:R-:W-:Y:S01]  /*9360*/  IMAD.X R5, R21, 0x1, R127, P3 ;  /* 0x0000000115057824 */ /* 0x000fe200018e067f */
[----:B-1----:R-:W-:-:S04]  /*9370*/  IADD3 R8, P3, R175, R14, RZ ;  /* 0x0000000eaf087210 */ /* 0x002fc80007f7e0ff */
[----:B------:R0:W-:Y:S01]  /*9380*/  @P2 STG.E.U16 desc[UR36][R4.64], R6 ;  /* 0x0000000604002986 */ /* 0x0001e2000c101524 */
[----:B------:R-:W-:Y:S01]  /*9390*/  IMAD.X R9, R15, 0x1, R23, P3 ;  /* 0x000000010f097824 */ /* 0x000fe200018e0617 */
[----:B------:R-:W-:Y:S07]  /*93a0*/  @!P0 BRA `(.L_x_267) ;  /* 0x0000000000048947 */ /* 0x000fee0003800000 */
[----:B------:R1:W5:Y:S02]  /*93b0*/  LDG.E.LTC128B.U16 R18, desc[UR36][R8.64] ;  /* 0x0000002408127981 */ /* 0x000364000c1e1520 */
.L_x_267:
[----:B------:R-:W-:Y:S05]  /*93c0*/  BSYNC B1 ;  /* 0x0000000000017941 */ /* 0x000fea0003800000 */
.L_x_266:
[----:B0----5:R-:W-:Y:S01]  /*93d0*/  IMAD.U32 R5, R18, 0x10000, RZ ;  /* 0x0001000012057824 */ /* 0x021fe200078e00ff */
        /* <DEDUP_REMOVED lines=12> */
.L_x_269:
[----:B------:R-:W-:Y:S05]  /*94a0*/  BSYNC B1 ;  /* 0x0000000000017941 */ /* 0x000fea0003800000 */
.L_x_268:
        /* <DEDUP_REMOVED lines=13> */
.L_x_271:
[----:B------:R-:W-:Y:S05]  /*9580*/  BSYNC B1 ;  /* 0x0000000000017941 */ /* 0x000fea0003800000 */
.L_x_270:
[----:B------:R-:W-:Y:S05]  /*9590*/  @!P1 BRA `(.L_x_272) ;  /* 0x0000003400489947 */ /* 0x000fea0003800000 */
[----:B-----5:R-:W-:-:S04]  /*95a0*/  IMAD.U32 R3, R18, 0x10000, RZ ;  /* 0x0001000012037824 */ /* 0x020fc800078e00ff */
[----:B0-----:R-:W-:-:S04]  /*95b0*/  FMUL R4, R3, R168 ;  /* 0x000000a803047220 */ /* 0x001fc80000400000 */
[----:B------:R-:W-:Y:S01]  /*95c0*/  FFMA R71, R71, R169, R4 ;  /* 0x000000a947477223 */ /* 0x000fe20000000004 */
[----:B------:R-:W-:-:S04]  /*95d0*/  IADD3 R4, P0, R7, R72, RZ ;  /* 0x0000004807047210 */ /* 0x000fc80007f1e0ff */
[----:B------:R-:W-:Y:S01]  /*95e0*/  F2FP.BF16.F32.PACK_AB R71, RZ, R71 ;  /* 0x00000047ff47723e */ /* 0x000fe200000010ff */
[----:B------:R-:W-:-:S05]  /*95f0*/  IMAD.X R5, R73, 0x1, R127, P0 ;  /* 0x0000000149057824 */ /* 0x000fca00000e067f */
[----:B------:R3:W-:Y:S01]  /*9600*/  STG.E.U16 desc[UR36][R4.64], R71 ;  /* 0x0000004704007986 */ /* 0x0007e2000c101524 */
[----:B------:R-:W-:Y:S05]  /*9610*/  BRA `(.L_x_272) ;  /* 0x0000003400287947 */ /* 0x000fea0003800000 */
.L_x_35:
[----:B------:R-:W-:Y:S01]  /*9620*/  ULDC.64 UR4, c[0x0][0x5c0] ;  /* 0x0001700000047ab9 */ /* 0x000fe20000000a00 */
[----:B------:R-:W-:Y:S01]  /*9630*/  ISETP.GT.AND P4, PT, R3, 0x1, P1 ;  /* 0x000000010300780c */ /* 0x000fe20000f84270 */
[-C--:B------:R-:W-:Y:S01]  /*9640*/  FMUL R120, R120, R169.reuse ;  /* 0x000000a978787220 */ /* 0x080fe20000400000 */
[----:B------:R-:W-:Y:S01]  /*9650*/  LEA R4, P0, R170, UR4, 0x1 ;  /* 0x00000004aa047c11 */ /* 0x000fe2000f8008ff */
[-C--:B------:R-:W-:Y:S01]  /*9660*/  FMUL R121, R121, R169.reuse ;  /* 0x000000a979797220 */ /* 0x080fe20000400000 */
[-C--:B------:R-:W-:Y:S01]  /*9670*/  FMUL R122, R122, R169.reuse ;  /* 0x000000a97a7a7220 */ /* 0x080fe20000400000 */
[----:B------:R-:W-:Y:S01]  /*9680*/  SHF.L.U64.HI R7, R20, 0x4, R21 ;  /* 0x0000000414077819 */ /* 0x000fe20000010215 */
[-C--:B------:R-:W-:Y:S01]  /*9690*/  FMUL R123, R123, R169.reuse ;  /* 0x000000a97b7b7220 */ /* 0x080fe20000400000 */
[----:B------:R-:W-:Y:S01]  /*96a0*/  LEA.HI.X R5, R170, UR5, R23, 0x1, P0 ;  /* 0x00000005aa057c11 */ /* 0x000fe200080f0c17 */
[-C--:B------:R-:W-:Y:S01]  /*96b0*/  FMUL R124, R124, R169.reuse ;  /* 0x000000a97c7c7220 */ /* 0x080fe20000400000 */
[----:B------:R-:W-:Y:S01]  /*96c0*/  ISETP.GT.AND P0, PT, R12, 0x8, PT ;  /* 0x000000080c00780c */ /* 0x000fe20003f04270 */
[-C--:B------:R-:W-:Y:S01]  /*96d0*/  FMUL R125, R125, R169.reuse ;  /* 0x000000a97d7d7220 */ /* 0x080fe20000400000 */
[----:B------:R-:W-:Y:S01]  /*96e0*/  LEA R6, P5, R20, R4, 0x4 ;  /* 0x0000000414067211 */ /* 0x000fe200078a20ff */
[-C--:B------:R-:W-:Y:S01]  /*96f0*/  FMUL R126, R126, R169.reuse ;  /* 0x000000a97e7e7220 */ /* 0x080fe20000400000 */
[----:B------:R-:W-:Y:S01]  /*9700*/  ISETP.GT.AND P3, PT, R3, RZ, P0 ;  /* 0x000000ff0300720c */ /* 0x000fe20000764270 */
[----:B------:R-:W-:Y:S01]  /*9710*/  FMUL R127, R127, R169 ;  /* 0x000000a97f7f7220 */ /* 0x000fe20000400000 */
[----:B------:R-:W-:Y:S01]  /*9720*/  F2FP.BF16.F32.PACK_AB R120, RZ, R120 ;  /* 0x00000078ff78723e */ /* 0x000fe200000010ff */
[----:B------:R-:W-:Y:S01]  /*9730*/  IMAD.X R7, R7, 0x1, R5, P5 ;  /* 0x0000000107077824 */ /* 0x000fe200028e0605 */
[----:B------:R-:W-:Y:S01]  /*9740*/  F2FP.BF16.F32.PACK_AB R121, RZ, R121 ;  /* 0x00000079ff79723e */ /* 0x000fe200000010ff */
[-C--:B------:R-:W-:Y:S01]  /*9750*/  FMUL R128, R128, R169.reuse ;  /* 0x000000a980807220 */ /* 0x080fe20000400000 */
[----:B------:R-:W-:Y:S01]  /*9760*/  F2FP.BF16.F32.PACK_AB R122, RZ, R122 ;  /* 0x0000007aff7a723e */ /* 0x000fe200000010ff */
[----:B------:R-:W-:Y:S01]  /*9770*/  @P2 STG.E.U16 desc[UR36][R4.64], R120 ;  /* 0x0000007804002986 */ /* 0x000fe2000c101524 */
[----:B------:R-:W-:Y:S01]  /*9780*/  ISETP.GT.AND P2, PT, R3, 0x1, P0 ;  /* 0x000000010300780c */ /* 0x000fe20000744270 */
[-C--:B------:R-:W-:Y:S01]  /*9790*/  FMUL R129, R129, R169.reuse ;  /* 0x000000a981817220 */ /* 0x080fe20000400000 */
[C---:B------:R-:W-:Y:S01]  /*97a0*/  ISETP.GT.AND P5, PT, R3.reuse, 0x8, P1 ;  /* 0x000000080300780c */ /* 0x040fe20000fa4270 */
[----:B------:R-:W-:Y:S01]  /*97b0*/  @P4 STG.E.U16 desc[UR36][R4.64+0x2], R121 ;  /* 0x0000027904004986 */ /* 0x000fe2000c101524 */
[C---:B------:R-:W-:Y:S01]  /*97c0*/  ISETP.GT.AND P4, PT, R3.reuse, 0x9, P1 ;  /* 0x000000090300780c */ /* 0x040fe20000f84270 */
[----:B------:R-:W-:Y:S01]  /*97d0*/  FMUL R130, R130, R169 ;  /* 0x000000a982827220 */ /* 0x000fe20000400000 */
[----:B------:R-:W-:Y:S01]  /*97e0*/  F2FP.BF16.F32.PACK_AB R123, RZ, R123 ;  /* 0x0000007bff7b723e */ /* 0x000fe200000010ff */
[----:B------:R-:W-:Y:S01]  /*97f0*/  @P3 STG.E.U16 desc[UR36][R6.64], R122 ;  /* 0x0000007a06003986 */ /* 0x000fe2000c101524 */
[----:B------:R-:W-:Y:S01]  /*9800*/  ISETP.GT.AND P3, PT, R3, 0x8, P0 ;  /* 0x000000080300780c */ /* 0x000fe20000764270 */
[-C--:B------:R-:W-:Y:S01]  /*9810*/  FMUL R131, R131, R169.reuse ;  /* 0x000000a983837220 */ /* 0x080fe20000400000 */
[----:B------:R-:W-:Y:S01]  /*9820*/  F2FP.BF16.F32.PACK_AB R124, RZ, R124 ;  /* 0x0000007cff7c723e */ /* 0x000fe200000010ff */
[----:B------:R-:W-:Y:S01]  /*9830*/  FMUL R132, R132, R169 ;  /* 0x000000a984847220 */ /* 0x000fe20000400000 */
[----:B------:R-:W-:Y:S01]  /*9840*/  F2FP.BF16.F32.PACK_AB R125, RZ, R125 ;  /* 0x0000007dff7d723e */ /* 0x000fe200000010ff */
[----:B------:R-:W-:Y:S01]  /*9850*/  @P2 STG.E.U16 desc[UR36][R6.64+0x2], R123 ;  /* 0x0000027b06002986 */ /* 0x000fe2000c101524 */
[----:B------:R-:W-:Y:S01]  /*9860*/  F2FP.BF16.F32.PACK_AB R126, RZ, R126 ;  /* 0x0000007eff7e723e */ /* 0x000fe200000010ff */
        /* <DEDUP_REMOVED lines=10> */
[----:B------:R-:W-:Y:S01]  /*9910*/  @P3 STG.E.U16 desc[UR36][R6.64+0x10], R126 ;  /* 0x0000107e06003986 */ /* 0x000fe2000c101524 */
[----:B------:R-:W-:Y:S01]  /*9920*/  ISETP.GT.AND P3, PT, R3, 0x10, P0 ;  /* 0x000000100300780c */ /* 0x000fe20000764270 */
        /* <DEDUP_REMOVED lines=58> */
[-C--:B------:R-:W-:Y:S01]  /*9cd0*/  FMUL R151, R151, R169.reuse ;  /* 0x000000a997977220 */ /* 0x080fe20000400000 */
[----:B------:R-:W-:Y:S01]  /*9ce0*/  F2FP.BF16.F32.PACK_AB R144, RZ, R144 ;  /* 0x00000090ff90723e */ /* 0x000fe200000010ff */
        /* <DEDUP_REMOVED lines=59> */
[C---:B------:R-:W-:Y:S01]  /*a0a0*/  ISETP.GT.AND P2, PT, R3.reuse, 0x49, P0 ;  /* 0x000000490300780c */ /* 0x040fe20000744270 */
[----:B------:R-:W-:Y:S01]  /*a0b0*/  IMAD.SHL.U32 R13, R20, 0x100, RZ ;  /* 0x00000100140d7824 */ /* 0x000fe200078e00ff */
        /* <DEDUP_REMOVED lines=14> */
[C---:B------:R-:W-:Y:S01]  /*a1a0*/  ISETP.GT.AND P2, PT, R3.reuse, 0x51, P0 ;  /* 0x000000510300780c */ /* 0x040fe20000744270 */
[-C--:B------:R-:W-:Y:S01]  /*a1b0*/  FMUL R74, R74, R169.reuse ;  /* 0x000000a94a4a7220 */ /* 0x080fe20000400000 */
[----:B------:R-:W-:Y:S01]  /*a1c0*/  F2FP.BF16.F32.PACK_AB R164, RZ, R164 ;  /* 0x000000a4ffa4723e */ /* 0x000fe200000010ff */
[----:B------:R-:W-:Y:S01]  /*a1d0*/  @P3 STG.E.U16 desc[UR36][R4.64+0xa0], R160 ;  /* 0x0000a0a004003986 */ /* 0x000fe2000c101524 */
[----:B------:R-:W-:Y:S01]  /*a1e0*/  ISETP.GT.AND P3, PT, R3, 0x58, P1 ;  /* 0x000000580300780c */ /* 0x000fe20000f64270 */
[----:B------:R-:W-:Y:S01]  /*a1f0*/  FMUL R75, R75, R169 ;  /* 0x000000a94b4b7220 */ /* 0x000fe20000400000 */
[C---:B------:R-:W-:Y:S01]  /*a200*/  ISETP.GT.AND P1, PT, R3.reuse, 0x59, P1 ;  /* 0x000000590300780c */ /* 0x040fe20000f24270 */
[----:B------:R-:W-:Y:S01]  /*a210*/  @P5 STG.E.U16 desc[UR36][R4.64+0xa2], R161 ;  /* 0x0000a2a104005986 */ /* 0x000fe2000c101524 */
[----:B------:R-:W-:Y:S01]  /*a220*/  F2FP.BF16.F32.PACK_AB R165, RZ, R165 ;  /* 0x000000a5ffa5723e */ /* 0x000fe200000010ff */
[-C--:B------:R-:W-:Y:S01]  /*a230*/  FMUL R76, R76, R169.reuse ;  /* 0x000000a94c4c7220 */ /* 0x080fe20000400000 */
[----:B------:R-:W-:Y:S01]  /*a240*/  F2FP.BF16.F32.PACK_AB R166, RZ, R166 ;  /* 0x000000a6ffa6723e */ /* 0x000fe200000010ff */
[----:B------:R-:W-:Y:S01]  /*a250*/  @P4 STG.E.U16 desc[UR36][R6.64+0xa0], R162 ;  /* 0x0000a0a206004986 */ /* 0x000fe2000c101524 */
[C---:B------:R-:W-:Y:S01]  /*a260*/  ISETP.GT.AND P4, PT, R3.reuse, 0x58, P0 ;  /* 0x000000580300780c */ /* 0x040fe20000784270 */
[-C--:B------:R-:W-:Y:S01]  /*a270*/  FMUL R78, R78, R169.reuse ;  /* 0x000000a94e4e7220 */ /* 0x080fe20000400000 */
[----:B------:R-:W-:Y:S01]  /*a280*/  ISETP.GT.AND P0, PT, R3, 0x59, P0 ;  /* 0x000000590300780c */ /* 0x000fe20000704270 */
[----:B------:R-:W-:Y:S01]  /*a290*/  @P2 STG.E.U16 desc[UR36][R6.64+0xa2], R163 ;  /* 0x0000a2a306002986 */ /* 0x000fe2000c101524 */
[----:B------:R-:W-:Y:S01]  /*a2a0*/  SHF.L.U64.HI R21, R20, 0x8, R21 ;  /* 0x0000000814157819 */ /* 0x000fe20000010215 */
[-C--:B------:R-:W-:Y:S01]  /*a2b0*/  FMUL R80, R80, R169.reuse ;  /* 0x000000a950507220 */ /* 0x080fe20000400000 */
[----:B------:R-:W-:Y:S01]  /*a2c0*/  F2FP.BF16.F32.PACK_AB R72, RZ, R72 ;  /* 0x00000048ff48723e */ /* 0x000fe200000010ff */
[----:B------:R-:W-:Y:S01]  /*a2d0*/  @P3 STG.E.U16 desc[UR36][R4.64+0xb0], R164 ;  /* 0x0000b0a404003986 */ /* 0x000fe2000c101524 */
[----:B------:R-:W-:Y:S01]  /*a2e0*/  ISETP.GT.AND P3, PT, R12, 0x80, PT ;  /* 0x000000800c00780c */ /* 0x000fe20003f64270 */
[----:B------:R-:W-:Y:S01]  /*a2f0*/  FMUL R83, R83, R169 ;  /* 0x000000a953537220 */ /* 0x000fe20000400000 */
[----:B------:R-:W-:Y:S01]  /*a300*/  F2FP.BF16.F32.PACK_AB R167, RZ, R167 ;  /* 0x000000a7ffa7723e */ /* 0x000fe200000010ff */
[----:B------:R-:W-:Y:S01]  /*a310*/  @P1 STG.E.U16 desc[UR36][R4.64+0xb2], R165 ;  /* 0x0000b2a504001986 */ /* 0x000fe2000c101524 */
[----:B------:R-:W-:Y:S01]  /*a320*/  ISETP.GT.AND P2, PT, R3, RZ, P3 ;  /* 0x000000ff0300720c */ /* 0x000fe20001f44270 */
[-C--:B------:R-:W-:Y:S01]  /*a330*/  FMUL R85, R85, R169.reuse ;  /* 0x000000a955557220 */ /* 0x080fe20000400000 */
[----:B------:R-:W-:Y:S01]  /*a340*/  PRMT R11, R72, 0x7610, R11 ;  /* 0x00007610480b7816 */ /* 0x000fe2000000000b */
[----:B------:R-:W-:Y:S01]  /*a350*/  @P4 STG.E.U16 desc[UR36][R6.64+0xb0], R166 ;  /* 0x0000b0a606004986 */ /* 0x000fe2000c101524 */
[CC--:B------:R-:W-:Y:S01]  /*a360*/  IADD3 R8, P4, R13.reuse, R4.reuse, RZ ;  /* 0x000000040d087210 */ /* 0x0c0fe20007f9e0ff */
[-C--:B------:R-:W-:Y:S01]  /*a370*/  FMUL R86, R86, R169.reuse ;  /* 0x000000a956567220 */ /* 0x080fe20000400000 */
[----:B------:R-:W-:Y:S01]  /*a380*/  LOP3.LUT R15, R13, 0x2, RZ, 0xfc, !PT ;  /* 0x000000020d0f7812 */ /* 0x000fe200078efcff */
[----:B------:R-:W-:Y:S01]  /*a390*/  @P0 STG.E.U16 desc[UR36][R6.64+0xb2], R167 ;  /* 0x0000b2a706000986 */ /* 0x000fe2000c101524 */
[----:B------:R-:W-:Y:S01]  /*a3a0*/  ISETP.GT.AND P1, PT, R3, 0x1, P3 ;  /* 0x000000010300780c */ /* 0x000fe20001f24270 */
[--C-:B------:R-:W-:Y:S01]  /*a3b0*/  IMAD.X R9, R21, 0x1, R5.reuse, P4 ;  /* 0x0000000115097824 */ /* 0x100fe200020e0605 */
[----:B------:R-:W-:Y:S01]  /*a3c0*/  IADD3 R72, P0, R15, R4, RZ ;  /* 0x000000040f487210 */ /* 0x000fe20007f1e0ff */
[----:B------:R-:W-:Y:S01]  /*a3d0*/  FMUL R87, R87, R169 ;  /* 0x000000a957577220 */ /* 0x000fe20000400000 */
[----:B------:R-:W-:Y:S01]  /*a3e0*/  F2FP.BF16.F32.PACK_AB R10, RZ, R73 ;  /* 0x00000049ff0a723e */ /* 0x000fe200000010ff */
[-C--:B------:R-:W-:Y:S01]  /*a3f0*/  FMUL R88, R88, R169.reuse ;  /* 0x000000a958587220 */ /* 0x080fe20000400000 */
[----:B------:R0:W-:Y:S01]  /*a400*/  @P2 STG.E.U16 desc[UR36][R8.64], R11 ;  /* 0x0000000b08002986 */ /* 0x0001e2000c101524 */
[----:B------:R-:W-:Y:S01]  /*a410*/  ISETP.GT.AND P2, PT, R12, 0x88, PT ;  /* 0x000000880c00780c */ /* 0x000fe20003f44270 */
[----:B------:R-:W-:Y:S01]  /*a420*/  IMAD.X R73, R21, 0x1, R5, P0 ;  /* 0x0000000115497824 */ /* 0x000fe200000e0605 */
[----:B------:R-:W-:Y:S01]  /*a430*/  PRMT R18, R10, 0x7610, R18 ;  /* 0x000076100a127816 */ /* 0x000fe20000000012 */
[-C--:B------:R-:W-:Y:S01]  /*a440*/  FMUL R90, R90, R169.reuse ;  /* 0x000000a95a5a7220 */ /* 0x080fe20000400000 */
[----:B------:R-:W-:Y:S01]  /*a450*/  ISETP.GT.AND P4, PT, R3, RZ, P2 ;  /* 0x000000ff0300720c */ /* 0x000fe20001784270 */
[-C--:B------:R-:W-:Y:S01]  /*a460*/  FMUL R92, R92, R169.reuse ;  /* 0x000000a95c5c7220 */ /* 0x080fe20000400000 */
[----:B------:R-:W-:Y:S01]  /*a470*/  IADD3 R10, P5, R13, R6, RZ ;  /* 0x000000060d0a7210 */ /* 0x000fe20007fbe0ff */
[----:B------:R1:W-:Y:S01]  /*a480*/  @P1 STG.E.U16 desc[UR36][R72.64], R18 ;  /* 0x0000001248001986 */ /* 0x0003e2000c101524 */
[----:B------:R-:W-:Y:S01]  /*a490*/  F2FP.BF16.F32.PACK_AB R14, RZ, R74 ;  /* 0x0000004aff0e723e */ /* 0x000fe200000010ff */
[-C--:B------:R-:W-:Y:S01]  /*a4a0*/  FMUL R95, R95, R169.reuse ;  /* 0x000000a95f5f7220 */ /* 0x080fe20000400000 */
[----:B------:R-:W-:Y:S01]  /*a4b0*/  ISETP.GT.AND P1, PT, R3, 0x1, P2 ;  /* 0x000000010300780c */ /* 0x000fe20001724270 */
[--C-:B0-----:R-:W-:Y:S01]  /*a4c0*/  IMAD.X R11, R21, 0x1, R7.reuse, P5 ;  /* 0x00000001150b7824 */ /* 0x101fe200028e0607 */
[----:B------:R-:W-:Y:S01]  /*a4d0*/  PRMT R20, R14, 0x7610, R20 ;  /* 0x000076100e147816 */ /* 0x000fe20000000014 */
[-C--:B------:R-:W-:Y:S01]  /*a4e0*/  FMUL R14, R77, R169.reuse ;  /* 0x000000a94d0e7220 */ /* 0x080fe20000400000 */
[----:B------:R-:W-:Y:S01]  /*a4f0*/  LOP3.LUT R23, R13, 0x10, RZ, 0xfc, !PT ;  /* 0x000000100d177812 */ /* 0x000fe200078efcff */
[----:B------:R-:W-:Y:S01]  /*a500*/  FMUL R97, R97, R169 ;  /* 0x000000a961617220 */ /* 0x000fe20000400000 */
[----:B------:R-:W-:Y:S01]  /*a510*/  F2FP.BF16.F32.PACK_AB R75, RZ, R75 ;  /* 0x0000004bff4b723e */ /* 0x000fe200000010ff */
[----:B------:R0:W-:Y:S01]  /*a520*/  @P4 STG.E.U16 desc[UR36][R10.64], R20 ;  /* 0x000000140a004986 */ /* 0x0001e2000c101524 */
[----:B------:R-:W-:Y:S01]  /*a530*/  IADD3 R74, P5, R15, R6, RZ ;  /* 0x000000060f4a7210 */ /* 0x000fe20007fbe0ff */
[-C--:B------:R-:W-:Y:S01]  /*a540*/  FMUL R98, R98, R169.reuse ;  /* 0x000000a962627220 */ /* 0x080fe20000400000 */
[----:B-1----:R-:W-:Y:S01]  /*a550*/  F2FP.BF16.F32.PACK_AB R18, RZ, R76 ;  /* 0x0000004cff12723e */ /* 0x002fe200000010ff */
[-C--:B------:R-:W-:Y:S01]  /*a560*/  FMUL R99, R99, R169.reuse ;  /* 0x000000a963637220 */ /* 0x080fe20000400000 */
[----:B------:R-:W-:Y:S01]  /*a570*/  IADD3 R76, P4, R23, R4, RZ ;  /* 0x00000004174c7210 */ /* 0x000fe20007f9e0ff */
[-C--:B------:R-:W-:Y:S01]  /*a580*/  FMUL R100, R100, R169.reuse ;  /* 0x000000a964647220 */ /* 0x080fe20000400000 */
[----:B------:R-:W-:Y:S01]  /*a590*/  ISETP.GT.AND P0, PT, R3, 0x8, P3 ;  /* 0x000000080300780c */ /* 0x000fe20001f04270 */
[-C--:B------:R-:W-:Y:S01]  /*a5a0*/  FMUL R102, R102, R169.reuse ;  /* 0x000000a966667220 */ /* 0x080fe20000400000 */
[----:B------:R-:W-:Y:S01]  /*a5b0*/  PRMT R72, R75, 0x7610, R72 ;  /* 0x000076104b487816 */ /* 0x000fe20000000048 */
[----:B------:R-:W-:Y:S01]  /*a5c0*/  IMAD.X R75, R21, 0x1, R7, P5 ;  /* 0x00000001154b7824 */ /* 0x000fe200028e0607 */
[----:B------:R-:W-:Y:S01]  /*a5d0*/  LOP3.LUT R73, R13, 0x12, RZ, 0xfc, !PT ;  /* 0x000000120d497812 */ /* 0x000fe200078efcff */
[--C-:B------:R-:W-:Y:S01]  /*a5e0*/  IMAD.X R77, R21, 0x1, R5.reuse, P4 ;  /* 0x00000001154d7824 */ /* 0x100fe200020e0605 */
[----:B------:R-:W-:Y:S01]  /*a5f0*/  F2FP.BF16.F32.PACK_AB R14, RZ, R14 ;  /* 0x0000000eff0e723e */ /* 0x000fe200000010ff */
[-C--:B------:R-:W-:Y:S01]  /*a600*/  FMUL R104, R104, R169.reuse ;  /* 0x000000a968687220 */ /* 0x080fe20000400000 */
[----:B------:R-:W-:Y:S01]  /*a610*/  IADD3 R120, P4, R73, R4, RZ ;  /* 0x0000000449787210 */ /* 0x000fe20007f9e0ff */
[----:B------:R1:W-:Y:S01]  /*a620*/  @P1 STG.E.U16 desc[UR36][R74.64], R72 ;  /* 0x000000484a001986 */ /* 0x0003e2000c101524 */
[----:B------:R-:W-:Y:S01]  /*a630*/  ISETP.GT.AND P1, PT, R3, 0x9, P3 ;  /* 0x000000090300780c */ /* 0x000fe20001f24270 */
[-C--:B------:R-:W-:Y:S01]  /*a640*/  FMUL R107, R107, R169.reuse ;  /* 0x000000a96b6b7220 */ /* 0x080fe20000400000 */
[----:B0-----:R-:W-:Y:S01]  /*a650*/  F2FP.BF16.F32.PACK_AB R20, RZ, R80 ;  /* 0x00000050ff14723e */ /* 0x001fe200000010ff */
[----:B------:R-:W-:Y:S01]  /*a660*/  IMAD.X R121, R21, 0x1, R5, P4 ;  /* 0x0000000115797824 */ /* 0x000fe200020e0605 */
[----:B------:R-:W-:Y:S01]  /*a670*/  IADD3 R80, P5, R73, R6, RZ ;  /* 0x0000000649507210 */ /* 0x000fe20007fbe0ff */
[-C--:B------:R-:W-:Y:S01]  /*a680*/  FMUL R109, R109, R169.reuse ;  /* 0x000000a96d6d7220 */ /* 0x080fe20000400000 */
[-C--:B------:R-:W-:Y:S01]  /*a690*/  FMUL R110, R110, R169.reuse ;  /* 0x000000a96e6e7220 */ /* 0x080fe20000400000 */
[-C--:B------:R-:W-:Y:S01]  /*a6a0*/  FMUL R111, R111, R169.reuse ;  /* 0x000000a96f6f7220 */ /* 0x080fe20000400000 */
[-C--:B------:R-:W-:Y:S01]  /*a6b0*/  FMUL R112, R112, R169.reuse ;  /* 0x000000a970707220 */ /* 0x080fe20000400000 */
[-C--:B------:R-:W-:Y:S01]  /*a6c0*/  FMUL R114, R114, R169.reuse ;  /* 0x000000a972727220 */ /* 0x080fe20000400000 */
[-C--:B------:R-:W-:Y:S01]  /*a6d0*/  FMUL R116, R116, R169.reuse ;  /* 0x000000a974747220 */ /* 0x080fe20000400000 */
[----:B-1----:R-:W-:Y:S01]  /*a6e0*/  PRMT R75, R18, 0x7610, R75 ;  /* 0x00007610124b7816 */ /* 0x002fe2000000004b */
[-C--:B------:R-:W-:Y:S01]  /*a6f0*/  FMUL R117, R117, R169.reuse ;  /* 0x000000a975757220 */ /* 0x080fe20000400000 */
[----:B------:R-:W-:Y:S01]  /*a700*/  F2FP.BF16.F32.PACK_AB R18, RZ, R78 ;  /* 0x0000004eff12723e */ /* 0x000fe200000010ff */
[-C--:B------:R-:W-:Y:S01]  /*a710*/  FMUL R118, R118, R169.reuse ;  /* 0x000000a976767220 */ /* 0x080fe20000400000 */
[----:B------:R-:W-:Y:S01]  /*a720*/  IADD3 R78, P4, R23, R6, RZ ;  /* 0x00000006174e7210 */ /* 0x000fe20007f9e0ff */
[----:B------:R0:W-:Y:S01]  /*a730*/  @P0 STG.E.U16 desc[UR36][R76.64], R75 ;  /* 0x0000004b4c000986 */ /* 0x0001e2000c101524 */
[----:B------:R-:W-:Y:S01]  /*a740*/  ISETP.GT.AND P0, PT, R3, 0x8, P2 ;  /* 0x000000080300780c */ /* 0x000fe20001704270 */
[-C--:B------:R-:W-:Y:S01]  /*a750*/  FMUL R119, R119, R169.reuse ;  /* 0x000000a977777220 */ /* 0x080fe20000400000 */
[----:B------:R-:W-:Y:S01]  /*a760*/  PRMT R72, R14, 0x7610, R72 ;  /* 0x000076100e487816 */ /* 0x000fe20000000048 */
[-C--:B------:R-:W-:Y:S01]  /*a770*/  FMUL R14, R79, R169.reuse ;  /* 0x000000a94f0e7220 */ /* 0x080fe20000400000 */
[--C-:B------:R-:W-:Y:S01]  /*a780*/  IMAD.X R79, R21, 0x1, R7.reuse, P4 ;  /* 0x00000001154f7824 */ /* 0x100fe200020e0607 */
[----:B------:R-:W-:Y:S01]  /*a790*/  ISETP.GT.AND P4, PT, R3, 0x9, P2 ;  /* 0x000000090300780c */ /* 0x000fe20001784270 */
[-C--:B------:R-:W-:Y:S01]  /*a7a0*/  FMUL R24, R24, R169.reuse ;  /* 0x000000a918187220 */ /* 0x080fe20000400000 */
[----:B------:R-:W-:Y:S01]  /*a7b0*/  PRMT R74, R18, 0x7610, R74 ;  /* 0x00007610124a7816 */ /* 0x000fe2000000004a */
[----:B------:R1:W-:Y:S01]  /*a7c0*/  @P1 STG.E.U16 desc[UR36][R120.64], R72 ;  /* 0x0000004878001986 */ /* 0x0003e2000c101524 */
[----:B------:R-:W-:Y:S01]  /*a7d0*/  F2FP.BF16.F32.PACK_AB R18, RZ, R14 ;  /* 0x0000000eff12723e */ /* 0x000fe200000010ff */
[-C--:B------:R-:W-:Y:S01]  /*a7e0*/  FMUL R14, R81, R169.reuse ;  /* 0x000000a9510e7220 */ /* 0x080fe20000400000 */
[----:B0-----:R-:W-:Y:S01]  /*a7f0*/  LOP3.LUT R75, R13, 0x20, RZ, 0xfc, !PT ;  /* 0x000000200d4b7812 */ /* 0x001fe200078efcff */
[----:B------:R-:W-:Y:S01]  /*a800*/  IMAD.X R81, R21, 0x1, R7, P5 ;  /* 0x0000000115517824 */ /* 0x000fe200028e0607 */
[----:B------:R-:W-:Y:S01]  /*a810*/  ISETP.GT.AND P1, PT, R3, 0x10, P3 ;  /* 0x000000100300780c */ /* 0x000fe20001f24270 */
[----:B------:R0:W-:Y:S01]  /*a820*/  @P0 STG.E.U16 desc[UR36][R78.64], R74 ;  /* 0x0000004a4e000986 */ /* 0x0001e2000c101524 */
[----:B------:R-:W-:Y:S01]  /*a830*/  LOP3.LUT R77, R13, 0x22, RZ, 0xfc, !PT ;  /* 0x000000220d4d7812 */ /* 0x000fe200078efcff */
[-C--:B------:R-:W-:Y:S01]  /*a840*/  FMUL R26, R26, R169.reuse ;  /* 0x000000a91a1a7220 */ /* 0x080fe20000400000 */
[----:B------:R-:W-:Y:S01]  /*a850*/  ISETP.GT.AND P0, PT, R3, 0x11, P3 ;  /* 0x000000110300780c */ /* 0x000fe20001f04270 */
[----:B------:R2:W-:Y:S01]  /*a860*/  @P4 STG.E.U16 desc[UR36][R80.64], R18 ;  /* 0x0000001250004986 */ /* 0x0005e2000c101524 */
[----:B------:R-:W-:Y:S01]  /*a870*/  F2FP.BF16.F32.PACK_AB R14, RZ, R14 ;  /* 0x0000000eff0e723e */ /* 0x000fe200000010ff */
[-C--:B------:R-:W-:Y:S01]  /*a880*/  FMUL R32, R32, R169.reuse ;  /* 0x000000a920207220 */ /* 0x080fe20000400000 */
[----:B-1----:R-:W-:Y:S01]  /*a890*/  IADD3 R120, P5, R75, R4, RZ ;  /* 0x000000044b787210 */ /* 0x002fe20007fbe0ff */
[-C--:B------:R-:W-:Y:S01]  /*a8a0*/  FMUL R33, R33, R169.reuse ;  /* 0x000000a921217220 */ /* 0x080fe20000400000 */
[----:B------:R-:W-:Y:S01]  /*a8b0*/  PRMT R72, R14, 0x7610, R72 ;  /* 0x000076100e487816 */ /* 0x000fe20000000048 */
[-C--:B------:R-:W-:Y:S01]  /*a8c0*/  FMUL R14, R82, R169.reuse ;  /* 0x000000a9520e7220 */ /* 0x080fe20000400000 */
[----:B------:R-:W-:Y:S01]  /*a8d0*/  F2FP.BF16.F32.PACK_AB R116, RZ, R116 ;  /* 0x00000074ff74723e */ /* 0x000fe200000010ff */
[--C-:B------:R-:W-:Y:S01]  /*a8e0*/  IMAD.X R121, R21, 0x1, R5.reuse, P5 ;  /* 0x0000000115797824 */ /* 0x100fe200028e0605 */
[----:B0-----:R-:W-:Y:S01]  /*a8f0*/  IADD3 R78, P4, R77, R4, RZ ;  /* 0x000000044d4e7210 */ /* 0x001fe20007f9e0ff */
[-C--:B------:R-:W-:Y:S01]  /*a900*/  FMUL R34, R34, R169.reuse ;  /* 0x000000a922227220 */ /* 0x080fe20000400000 */
[----:B------:R-:W-:Y:S01]  /*a910*/  F2FP.BF16.F32.PACK_AB R14, RZ, R14 ;  /* 0x0000000eff0e723e */ /* 0x000fe200000010ff */
[-C--:B------:R-:W-:Y:S01]  /*a920*/  FMUL R35, R35, R169.reuse ;  /* 0x000000a923237220 */ /* 0x080fe20000400000 */
[----:B------:R0:W-:Y:S01]  /*a930*/  @P1 STG.E.U16 desc[UR36][R120.64], R20 ;  /* 0x0000001478001986 */ /* 0x0001e2000c101524 */
[----:B------:R-:W-:Y:S01]  /*a940*/  IMAD.X R79, R21, 0x1, R5, P4 ;  /* 0x00000001154f7824 */ /* 0x000fe200020e0605 */
[----:B------:R-:W-:Y:S01]  /*a950*/  ISETP.GT.AND P1, PT, R3, 0x10, P2 ;  /* 0x000000100300780c */ /* 0x000fe20001724270 */
[-C--:B------:R-:W-:Y:S01]  /*a960*/  FMUL R36, R36, R169.reuse ;  /* 0x000000a924247220 */ /* 0x080fe20000400000 */
[-C--:B------:R-:W-:Y:S01]  /*a970*/  IADD3 R82, P4, R75, R6.reuse, RZ ;  /* 0x000000064b527210 */ /* 0x080fe20007f9e0ff */
[-C--:B------:R-:W-:Y:S01]  /*a980*/  FMUL R37, R37, R169.reuse ;  /* 0x000000a925257220 */ /* 0x080fe20000400000 */
[----:B------:R1:W-:Y:S01]  /*a990*/  @P0 STG.E.U16 desc[UR36][R78.64], R72 ;  /* 0x000000484e000986 */ /* 0x0003e2000c101524 */
[----:B------:R-:W-:Y:S01]  /*a9a0*/  ISETP.GT.AND P0, PT, R3, 0x11, P2 ;  /* 0x000000110300780c */ /* 0x000fe20001704270 */
[----:B------:R-:W-:Y:S01]  /*a9b0*/  FMUL R38, R38, R169 ;  /* 0x000000a926267220 */ /* 0x000fe20000400000 */
[----:B--2---:R-:W-:Y:S01]  /*a9c0*/  F2FP.BF16.F32.PACK_AB R18, RZ, R83 ;  /* 0x00000053ff12723e */ /* 0x004fe200000010ff */
[--C-:B------:R-:W-:Y:S01]  /*a9d0*/  IMAD.X R83, R21, 0x1, R7.reuse, P4 ;  /* 0x0000000115537824 */ /* 0x100fe200020e0607 */
[----:B------:R-:W-:Y:S01]  /*a9e0*/  LOP3.LUT R81, R13, 0x32, RZ, 0xfc, !PT ;  /* 0x000000320d517812 */ /* 0x000fe200078efcff */
[-C--:B------:R-:W-:Y:S01]  /*a9f0*/  FMUL R39, R39, R169.reuse ;  /* 0x000000a927277220 */ /* 0x080fe20000400000 */
[----:B0-----:R-:W-:Y:S01]  /*aa00*/  IADD3 R120, P5, R77, R6, RZ ;  /* 0x000000064d787210 */ /* 0x001fe20007fbe0ff */
[-C--:B------:R-:W-:Y:S01]  /*aa10*/  FMUL R40, R40, R169.reuse ;  /* 0x000000a928287220 */ /* 0x080fe20000400000 */
[----:B------:R-:W-:Y:S01]  /*aa20*/  PRMT R20, R14, 0x7610, R20 ;  /* 0x000076100e147816 */ /* 0x000fe20000000014 */
[-C--:B------:R-:W-:Y:S01]  /*aa30*/  FMUL R14, R84, R169.reuse ;  /* 0x000000a9540e7220 */ /* 0x080fe20000400000 */
[----:B------:R-:W-:Y:S01]  /*aa40*/  PRMT R74, R18, 0x7610, R74 ;  /* 0x00007610124a7816 */ /* 0x000fe2000000004a */
[----:B------:R-:W-:Y:S01]  /*aa50*/  IMAD.X R121, R21, 0x1, R7, P5 ;  /* 0x0000000115797824 */ /* 0x000fe200028e0607 */
[----:B-1----:R-:W-:Y:S01]  /*aa60*/  LOP3.LUT R79, R13, 0x30, RZ, 0xfc, !PT ;  /* 0x000000300d4f7812 */ /* 0x002fe200078efcff */
[----:B------:R0:W-:Y:S01]  /*aa70*/  @P1 STG.E.U16 desc[UR36][R82.64], R20 ;  /* 0x0000001452001986 */ /* 0x0001e2000c101524 */
[----:B------:R-:W-:Y:S01]  /*aa80*/  ISETP.GT.AND P1, PT, R3, 0x18, P3 ;  /* 0x000000180300780c */ /* 0x000fe20001f24270 */
[-C--:B------:R-:W-:Y:S01]  /*aa90*/  FMUL R41, R41, R169.reuse ;  /* 0x000000a929297220 */ /* 0x080fe20000400000 */
[----:B------:R-:W-:Y:S01]  /*aaa0*/  IADD3 R84, P4, R79, R4, RZ ;  /* 0x000000044f547210 */ /* 0x000fe20007f9e0ff */
[----:B------:R1:W-:Y:S01]  /*aab0*/  @P0 STG.E.U16 desc[UR36][R120.64], R74 ;  /* 0x0000004a78000986 */ /* 0x0003e2000c101524 */
[----:B------:R-:W-:Y:S01]  /*aac0*/  ISETP.GT.AND P0, PT, R3, 0x19, P3 ;  /* 0x000000190300780c */ /* 0x000fe20001f04270 */
[-C--:B------:R-:W-:Y:S01]  /*aad0*/  FMUL R42, R42, R169.reuse ;  /* 0x000000a92a2a7220 */ /* 0x080fe20000400000 */
[----:B------:R-:W-:Y:S01]  /*aae0*/  F2FP.BF16.F32.PACK_AB R14, RZ, R14 ;  /* 0x0000000eff0e723e */ /* 0x000fe200000010ff */
[----:B------:R-:W-:Y:S01]  /*aaf0*/  FMUL R43, R43, R169 ;  /* 0x000000a92b2b7220 */ /* 0x000fe20000400000 */
[----:B------:R-:W-:Y:S01]  /*ab00*/  F2FP.BF16.F32.PACK_AB R18, RZ, R85 ;  /* 0x00000055ff12723e */ /* 0x000fe200000010ff */
[--C-:B------:R-:W-:Y:S01]  /*ab10*/  IMAD.X R85, R21, 0x1, R5.reuse, P4 ;  /* 0x0000000115557824 */ /* 0x100fe200020e0605 */
[----:B------:R-:W-:Y:S01]  /*ab20*/  ISETP.GT.AND P4, PT, R3, 0x18, P2 ;  /* 0x000000180300780c */ /* 0x000fe20001784270 */
[-C--:B------:R-:W-:Y:S01]  /*ab30*/  FMUL R44, R44, R169.reuse ;  /* 0x000000a92c2c7220 */ /* 0x080fe20000400000 */
[----:B0-----:R-:W-:Y:S01]  /*ab40*/  IADD3 R82, P5, R81, R4, RZ ;  /* 0x0000000451527210 */ /* 0x001fe20007fbe0ff */
[-C--:B------:R-:W-:Y:S01]  /*ab50*/  FMUL R45, R45, R169.reuse ;  /* 0x000000a92d2d7220 */ /* 0x080fe20000400000 */
[----:B------:R-:W-:Y:S01]  /*ab60*/  PRMT R20, R14, 0x7610, R20 ;  /* 0x000076100e147816 */ /* 0x000fe20000000014 */
[-C--:B------:R-:W-:Y:S01]  /*ab70*/  FMUL R46, R46, R169.reuse ;  /* 0x000000a92e2e7220 */ /* 0x080fe20000400000 */
[----:B------:R-:W-:Y:S01]  /*ab80*/  F2FP.BF16.F32.PACK_AB R14, RZ, R86 ;  /* 0x00000056ff0e723e */ /* 0x000fe200000010ff */
[----:B------:R-:W-:Y:S01]  /*ab90*/  IMAD.X R83, R21, 0x1, R5, P5 ;  /* 0x0000000115537824 */ /* 0x000fe200028e0605 */
[-C--:B------:R-:W-:Y:S01]  /*aba0*/  IADD3 R86, P5, R79, R6.reuse, RZ ;  /* 0x000000064f567210 */ /* 0x080fe20007fbe0ff */
[----:B------:R0:W-:Y:S01]  /*abb0*/  @P1 STG.E.U16 desc[UR36][R84.64], R20 ;  /* 0x0000001454001986 */ /* 0x0001e2000c101524 */
[----:B------:R-:W-:Y:S01]  /*abc0*/  PRMT R72, R18, 0x7610, R72 ;  /* 0x0000761012487816 */ /* 0x000fe20000000048 */
[----:B------:R-:W-:Y:S01]  /*abd0*/  FMUL R47, R47, R169 ;  /* 0x000000a92f2f7220 */ /* 0x000fe20000400000 */
[----:B------:R-:W-:Y:S01]  /*abe0*/  F2FP.BF16.F32.PACK_AB R18, RZ, R87 ;  /* 0x00000057ff12723e */ /* 0x000fe200000010ff */
[--C-:B------:R-:W-:Y:S01]  /*abf0*/  IMAD.X R87, R21, 0x1, R7.reuse, P5 ;  /* 0x0000000115577824 */ /* 0x100fe200028e0607 */
[C---:B------:R-:W-:Y:S01]  /*ac00*/  ISETP.GT.AND P1, PT, R3.reuse, 0x19, P2 ;  /* 0x000000190300780c */ /* 0x040fe20001724270 */
[----:B------:R2:W-:Y:S01]  /*ac10*/  @P0 STG.E.U16 desc[UR36][R82.64], R72 ;  /* 0x0000004852000986 */ /* 0x0005e2000c101524 */
[----:B------:R-:W-:Y:S01]  /*ac20*/  ISETP.GT.AND P0, PT, R3, 0x20, P3 ;  /* 0x000000200300780c */ /* 0x000fe20001f04270 */
[-C--:B------:R-:W-:Y:S01]  /*ac30*/  FMUL R48, R48, R169.reuse ;  /* 0x000000a930307220 */ /* 0x080fe20000400000 */
[----:B-1----:R-:W-:Y:S01]  /*ac40*/  IADD3 R120, P5, R81, R6, RZ ;  /* 0x0000000651787210 */ /* 0x002fe20007fbe0ff */
[----:B------:R-:W-:Y:S01]  /*ac50*/  FMUL R49, R49, R169 ;  /* 0x000000a931317220 */ /* 0x000fe20000400000 */
[----:B------:R-:W-:Y:S01]  /*ac60*/  F2FP.BF16.F32.PACK_AB R117, RZ, R117 ;  /* 0x00000075ff75723e */ /* 0x000fe200000010ff */
[-C--:B------:R-:W-:Y:S01]  /*ac70*/  FMUL R50, R50, R169.reuse ;  /* 0x000000a932327220 */ /* 0x080fe20000400000 */
[----:B0-----:R-:W-:Y:S01]  /*ac80*/  PRMT R20, R14, 0x7610, R20 ;  /* 0x000076100e147816 */ /* 0x001fe20000000014 */
[-C--:B------:R-:W-:Y:S01]  /*ac90*/  FMUL R14, R89, R169.reuse ;  /* 0x000000a9590e7220 */ /* 0x080fe20000400000 */
[----:B------:R-:W-:Y:S01]  /*aca0*/  LOP3.LUT R85, R13, 0x42, RZ, 0xfc, !PT ;  /* 0x000000420d557812 */ /* 0x000fe200078efcff */
[----:B------:R-:W-:Y:S01]  /*acb0*/  IMAD.X R121, R21, 0x1, R7, P5 ;  /* 0x0000000115797824 */ /* 0x000fe200028e0607 */
[----:B------:R-:W-:Y:S01]  /*acc0*/  F2FP.BF16.F32.PACK_AB R118, RZ, R118 ;  /* 0x00000076ff76723e */ /* 0x000fe200000010ff */
[----:B------:R-:W-:Y:S01]  /*acd0*/  @P4 STG.E.U16 desc[UR36][R86.64], R20 ;  /* 0x0000001456004986 */ /* 0x000fe2000c101524 */
[----:B--2---:R-:W-:Y:S01]  /*ace0*/  LOP3.LUT R83, R13, 0x40, RZ, 0xfc, !PT ;  /* 0x000000400d537812 */ /* 0x004fe200078efcff */
[-C--:B------:R-:W-:Y:S01]  /*acf0*/  FMUL R51, R51, R169.reuse ;  /* 0x000000a933337220 */ /* 0x080fe20000400000 */
[----:B------:R-:W-:Y:S01]  /*ad00*/  PRMT R72, R18, 0x7610, R72 ;  /* 0x0000761012487816 */ /* 0x000fe20000000048 */
[-C--:B------:R-:W-:Y:S01]  /*ad10*/  FMUL R52, R52, R169.reuse ;  /* 0x000000a934347220 */ /* 0x080fe20000400000 */
[----:B------:R-:W-:Y:S01]  /*ad20*/  F2FP.BF16.F32.PACK_AB R18, RZ, R88 ;  /* 0x00000058ff12723e */ /* 0x000fe200000010ff */
[-C--:B------:R-:W-:Y:S01]  /*ad30*/  FMUL R53, R53, R169.reuse ;  /* 0x000000a935357220 */ /* 0x080fe20000400000 */
[----:B------:R-:W-:Y:S01]  /*ad40*/  IADD3 R88, P4, R83, R4, RZ ;  /* 0x0000000453587210 */ /* 0x000fe20007f9e0ff */
[----:B------:R0:W-:Y:S01]  /*ad50*/  @P1 STG.E.U16 desc[UR36][R120.64], R72 ;  /* 0x0000004878001986 */ /* 0x0001e2000c101524 */
[----:B------:R-:W-:Y:S01]  /*ad60*/  PRMT R74, R18, 0x7610, R74 ;  /* 0x00007610124a7816 */ /* 0x000fe2000000004a */
[-C--:B------:R-:W-:Y:S01]  /*ad70*/  FMUL R54, R54, R169.reuse ;  /* 0x000000a936367220 */ /* 0x080fe20000400000 */
[----:B------:R-:W-:Y:S01]  /*ad80*/  F2FP.BF16.F32.PACK_AB R14, RZ, R14 ;  /* 0x0000000eff0e723e */ /* 0x000fe200000010ff */
[--C-:B------:R-:W-:Y:S01]  /*ad90*/  IMAD.X R89, R21, 0x1, R5.reuse, P4 ;  /* 0x0000000115597824 */ /* 0x100fe200020e0605 */
[----:B------:R-:W-:Y:S01]  /*ada0*/  IADD3 R122, P4, R85, R4, RZ ;  /* 0x00000004557a7210 */ /* 0x000fe20007f9e0ff */
[-C--:B------:R-:W-:Y:S01]  /*adb0*/  FMUL R55, R55, R169.reuse ;  /* 0x000000a937377220 */ /* 0x080fe20000400000 */
[----:B------:R-:W-:Y:S01]  /*adc0*/  F2FP.BF16.F32.PACK_AB R18, RZ, R90 ;  /* 0x0000005aff12723e */ /* 0x000fe200000010ff */
[-C--:B------:R-:W-:Y:S01]  /*add0*/  FMUL R56, R56, R169.reuse ;  /* 0x000000a938387220 */ /* 0x080fe20000400000 */
[----:B------:R-:W-:Y:S01]  /*ade0*/  ISETP.GT.AND P1, PT, R3, 0x21, P3 ;  /* 0x000000210300780c */ /* 0x000fe20001f24270 */
[----:B------:R-:W-:Y:S01]  /*adf0*/  IMAD.X R123, R21, 0x1, R5, P4 ;  /* 0x00000001157b7824 */ /* 0x000fe200020e0605 */
[----:B------:R-:W-:Y:S01]  /*ae00*/  IADD3 R90, P4, R83, R6, RZ ;  /* 0x00000006535a7210 */ /* 0x000fe20007f9e0ff */
[----:B------:R1:W-:Y:S01]  /*ae10*/  @P0 STG.E.U16 desc[UR36][R88.64], R74 ;  /* 0x0000004a58000986 */ /* 0x0003e2000c101524 */
[----:B------:R-:W-:Y:S01]  /*ae20*/  ISETP.GT.AND P0, PT, R3, 0x20, P2 ;  /* 0x000000200300780c */ /* 0x000fe20001704270 */
[-C--:B------:R-:W-:Y:S01]  /*ae30*/  FMUL R57, R57, R169.reuse ;  /* 0x000000a939397220 */ /* 0x080fe20000400000 */
[----:B0-----:R-:W-:Y:S01]  /*ae40*/  PRMT R72, R14, 0x7610, R72 ;  /* 0x000076100e487816 */ /* 0x001fe20000000048 */
[-C--:B------:R-:W-:Y:S01]  /*ae50*/  FMUL R14, R91, R169.reuse ;  /* 0x000000a95b0e7220 */ /* 0x080fe20000400000 */
[--C-:B------:R-:W-:Y:S01]  /*ae60*/  IMAD.X R91, R21, 0x1, R7.reuse, P4 ;  /* 0x00000001155b7824 */ /* 0x100fe200020e0607 */
[----:B------:R-:W-:Y:S01]  /*ae70*/  ISETP.GT.AND P4, PT, R3, 0x21, P2 ;  /* 0x000000210300780c */ /* 0x000fe20001784270 */
        /* <DEDUP_REMOVED lines=8> */
[-C--:B------:R-:W-:Y:S01]  /*af00*/  FMUL R14, R93, R169.reuse ;  /* 0x000000a95d0e7220 */ /* 0x080fe20000400000 */
[----:B------:R-:W-:Y:S01]  /*af10*/  LOP3.LUT R87, R13, 0x50, RZ, 0xfc, !PT ;  /* 0x000000500d577812 */ /* 0x000fe200078efcff */
[----:B------:R-:W-:Y:S01]  /*af20*/  IMAD.X R93, R21, 0x1, R7, P5 ;  /* 0x00000001155d7824 */ /* 0x000fe200028e0607 */
[----:B------:R-:W-:Y:S01]  /*af30*/  ISETP.GT.AND P1, PT, R3, 0x28, P3 ;  /* 0x000000280300780c */ /* 0x000fe20001f24270 */
[----:B------:R2:W-:Y:S01]  /*af40*/  @P0 STG.E.U16 desc[UR36][R90.64], R76 ;  /* 0x0000004c5a000986 */ /* 0x0005e2000c101524 */
[----:B-1----:R-:W-:Y:S01]  /*af50*/  LOP3.LUT R89, R13, 0x52, RZ, 0xfc, !PT ;  /* 0x000000520d597812 */ /* 0x002fe200078efcff */
[-C--:B------:R-:W-:Y:S01]  /*af60*/  FMUL R61, R61, R169.reuse ;  /* 0x000000a93d3d7220 */ /* 0x080fe20000400000 */
[----:B------:R-:W-:Y:S01]  /*af70*/  ISETP.GT.AND P0, PT, R3, 0x29, P3 ;  /* 0x000000290300780c */ /* 0x000fe20001f04270 */
[----:B------:R1:W-:Y:S01]  /*af80*/  @P4 STG.E.U16 desc[UR36][R92.64], R18 ;  /* 0x000000125c004986 */ /* 0x0003e2000c101524 */
[----:B------:R-:W-:Y:S01]  /*af90*/  IADD3 R120, P5, R87, R4, RZ ;  /* 0x0000000457787210 */ /* 0x000fe20007fbe0ff */
[-C--:B------:R-:W-:Y:S01]  /*afa0*/  FMUL R62, R62, R169.reuse ;  /* 0x000000a93e3e7220 */ /* 0x080fe20000400000 */
[----:B------:R-:W-:Y:S01]  /*afb0*/  F2FP.BF16.F32.PACK_AB R14, RZ, R14 ;  /* 0x0000000eff0e723e */ /* 0x000fe200000010ff */
[----:B------:R-:W-:Y:S01]  /*afc0*/  FMUL R63, R63, R169 ;  /* 0x000000a93f3f7220 */ /* 0x000fe20000400000 */
[----:B------:R-:W-:Y:S01]  /*afd0*/  F2FP.BF16.F32.PACK_AB R119, RZ, R119 ;  /* 0x00000077ff77723e */ /* 0x000fe200000010ff */
[--C-:B------:R-:W-:Y:S01]  /*afe0*/  IMAD.X R121, R21, 0x1, R5.reuse, P5 ;  /* 0x0000000115797824 */ /* 0x100fe200028e0605 */
[----:B0-----:R-:W-:Y:S01]  /*aff0*/  PRMT R72, R14, 0x7610, R72 ;  /* 0x000076100e487816 */ /* 0x001fe20000000048 */
[-C--:B------:R-:W-:Y:S01]  /*b000*/  FMUL R14, R94, R169.reuse ;  /* 0x000000a95e0e7220 */ /* 0x080fe20000400000 */
[----:B--2---:R-:W-:Y:S01]  /*b010*/  IADD3 R90, P4, R89, R4, RZ ;  /* 0x00000004595a7210 */ /* 0x004fe20007f9e0ff */
[-C--:B------:R-:W-:Y:S01]  /*b020*/  FMUL R64, R64, R169.reuse ;  /* 0x000000a940407220 */ /* 0x080fe20000400000 */
[----:B------:R0:W-:Y:S01]  /*b030*/  @P1 STG.E.U16 desc[UR36][R120.64], R20 ;  /* 0x0000001478001986 */ /* 0x0001e2000c101524 */
[----:B------:R-:W-:Y:S01]  /*b040*/  ISETP.GT.AND P1, PT, R3, 0x28, P2 ;  /* 0x000000280300780c */ /* 0x000fe20001724270 */
[-C--:B------:R-:W-:Y:S01]  /*b050*/  FMUL R65, R65, R169.reuse ;  /* 0x000000a941417220 */ /* 0x080fe20000400000 */
[----:B------:R-:W-:Y:S01]  /*b060*/  IMAD.X R91, R21, 0x1, R5, P4 ;  /* 0x00000001155b7824 */ /* 0x000fe200020e0605 */
[----:B------:R-:W-:Y:S01]  /*b070*/  IADD3 R94, P4, R87, R6, RZ ;  /* 0x00000006575e7210 */ /* 0x000fe20007f9e0ff */
[-C--:B------:R-:W-:Y:S01]  /*b080*/  FMUL R66, R66, R169.reuse ;  /* 0x000000a942427220 */ /* 0x080fe20000400000 */
[----:B------:R-:W-:Y:S01]  /*b090*/  F2FP.BF16.F32.PACK_AB R14, RZ, R14 ;  /* 0x0000000eff0e723e */ /* 0x000fe200000010ff */
[-C--:B------:R-:W-:Y:S01]  /*b0a0*/  FMUL R67, R67, R169.reuse ;  /* 0x000000a943437220 */ /* 0x080fe20000400000 */
[----:B------:R2:W-:Y:S01]  /*b0b0*/  @P0 STG.E.U16 desc[UR36][R90.64], R72 ;  /* 0x000000485a000986 */ /* 0x0005e2000c101524 */
[----:B------:R-:W-:Y:S01]  /*b0c0*/  ISETP.GT.AND P0, PT, R3, 0x29, P2 ;  /* 0x000000290300780c */ /* 0x000fe20001704270 */
[----:B------:R-:W-:Y:S01]  /*b0d0*/  FMUL R68, R68, R169 ;  /* 0x000000a944447220 */ /* 0x000fe20000400000 */
[----:B-1----:R-:W-:Y:S01]  /*b0e0*/  F2FP.BF16.F32.PACK_AB R18, RZ, R95 ;  /* 0x0000005fff12723e */ /* 0x002fe200000010ff */
[--C-:B------:R-:W-:Y:S01]  /*b0f0*/  IMAD.X R95, R21, 0x1, R7.reuse, P4 ;  /* 0x00000001155f7824 */ /* 0x100fe200020e0607 */
[----:B0-----:R-:W-:Y:S01]  /*b100*/  IADD3 R120, P5, R89, R6, RZ ;  /* 0x0000000659787210 */ /* 0x001fe20007fbe0ff */
[-C--:B------:R-:W-:Y:S01]  /*b110*/  FMUL R69, R69, R169.reuse ;  /* 0x000000a945457220 */ /* 0x080fe20000400000 */
[----:B------:R-:W-:Y:S01]  /*b120*/  PRMT R20, R14, 0x7610, R20 ;  /* 0x000076100e147816 */ /* 0x000fe20000000014 */
[-C--:B------:R-:W-:Y:S01]  /*b130*/  FMUL R14, R96, R169.reuse ;  /* 0x000000a9600e7220 */ /* 0x080fe20000400000 */
[----:B------:R-:W-:Y:S01]  /*b140*/  PRMT R74, R18, 0x7610, R74 ;  /* 0x00007610124a7816 */ /* 0x000fe2000000004a */
[----:B------:R-:W-:Y:S01]  /*b150*/  IMAD.X R121, R21, 0x1, R7, P5 ;  /* 0x0000000115797824 */ /* 0x000fe200028e0607 */
[C---:B------:R-:W-:Y:S01]  /*b160*/  LOP3.LUT R93, R13.reuse, 0x62, RZ, 0xfc, !PT ;  /* 0x000000620d5d7812 */ /* 0x040fe200078efcff */
[----:B------:R0:W-:Y:S01]  /*b170*/  @P1 STG.E.U16 desc[UR36][R94.64], R20 ;  /* 0x000000145e001986 */ /* 0x0001e2000c101524 */
[----:B--2---:R-:W-:Y:S01]  /*b180*/  LOP3.LUT R91, R13, 0x60, RZ, 0xfc, !PT ;  /* 0x000000600d5b7812 */ /* 0x004fe200078efcff */
[-C--:B------:R-:W-:Y:S01]  /*b190*/  FMUL R70, R70, R169.reuse ;  /* 0x000000a946467220 */ /* 0x080fe20000400000 */
[----:B------:R-:W-:Y:S01]  /*b1a0*/  ISETP.GT.AND P1, PT, R3, 0x30, P3 ;  /* 0x000000300300780c */ /* 0x000fe20001f24270 */
[----:B------:R1:W-:Y:S01]  /*b1b0*/  @P0 STG.E.U16 desc[UR36][R120.64], R74 ;  /* 0x0000004a78000986 */ /* 0x0003e2000c101524 */
[----:B------:R-:W-:Y:S01]  /*b1c0*/  IADD3 R96, P4, R91, R4, RZ ;  /* 0x000000045b607210 */ /* 0x000fe20007f9e0ff */
[----:B------:R-:W-:Y:S01]  /*b1d0*/  FMUL R71, R71, R169 ;  /* 0x000000a947477220 */ /* 0x000fe20000400000 */
[----:B------:R-:W-:-:S02]  /*b1e0*/  ISETP.GT.AND P0, PT, R3, 0x31, P3 ;  /* 0x000000310300780c */ /* 0x000fc40001f04270 */
[----:B------:R-:W-:Y:S02]  /*b1f0*/  F2FP.BF16.F32.PACK_AB R14, RZ, R14 ;  /* 0x0000000eff0e723e */ /* 0x000fe400000010ff */
[----:B------:R-:W-:Y:S01]  /*b200*/  F2FP.BF16.F32.PACK_AB R18, RZ, R97 ;  /* 0x00000061ff12723e */ /* 0x000fe200000010ff */
[--C-:B------:R-:W-:Y:S01]  /*b210*/  IMAD.X R97, R21, 0x1, R5.reuse, P4 ;  /* 0x0000000115617824 */ /* 0x100fe200020e0605 */
[----:B0-----:R-:W-:Y:S02]  /*b220*/  IADD3 R94, P5, R93, R4, RZ ;  /* 0x000000045d5e7210 */ /* 0x001fe40007fbe0ff */
[----:B------:R-:W-:Y:S02]  /*b230*/  ISETP.GT.AND P4, PT, R3, 0x30, P2 ;  /* 0x000000300300780c */ /* 0x000fe40001784270 */
[----:B------:R-:W-:Y:S01]  /*b240*/  PRMT R20, R14, 0x7610, R20 ;  /* 0x000076100e147816 */ /* 0x000fe20000000014 */
[----:B------:R-:W-:Y:S01]  /*b250*/  IMAD.X R95, R21, 0x1, R5, P5 ;  /* 0x00000001155f7824 */ /* 0x000fe200028e0605 */
[----:B------:R-:W-:-:S02]  /*b260*/  F2FP.BF16.F32.PACK_AB R14, RZ, R98 ;  /* 0x00000062ff0e723e */ /* 0x000fc400000010ff */
[-C--:B------:R-:W-:Y:S01]  /*b270*/  IADD3 R98, P5, R91, R6.reuse, RZ ;  /* 0x000000065b627210 */ /* 0x080fe20007fbe0ff */
[----:B------:R0:W-:Y:S01]  /*b280*/  @P1 STG.E.U16 desc[UR36][R96.64], R20 ;  /* 0x0000001460001986 */ /* 0x0001e2000c101524 */
[----:B------:R-:W-:Y:S02]  /*b290*/  PRMT R72, R18, 0x7610, R72 ;  /* 0x0000761012487816 */ /* 0x000fe40000000048 */
[----:B------:R-:W-:Y:S01]  /*b2a0*/  F2FP.BF16.F32.PACK_AB R18, RZ, R99 ;  /* 0x00000063ff12723e */ /* 0x000fe200000010ff */
[----:B------:R-:W-:Y:S01]  /*b2b0*/  IMAD.X R99, R21, 0x1, R7, P5 ;  /* 0x0000000115637824 */ /* 0x000fe200028e0607 */
[C---:B------:R-:W-:Y:S01]  /*b2c0*/  ISETP.GT.AND P1, PT, R3.reuse, 0x31, P2 ;  /* 0x000000310300780c */ /* 0x040fe20001724270 */
[----:B------:R2:W-:Y:S01]  /*b2d0*/  @P0 STG.E.U16 desc[UR36][R94.64], R72 ;  /* 0x000000485e000986 */ /* 0x0005e2000c101524 */
[----:B------:R-:W-:Y:S02]  /*b2e0*/  ISETP.GT.AND P0, PT, R3, 0x38, P3 ;  /* 0x000000380300780c */ /* 0x000fe40001f04270 */
[----:B-1----:R-:W-:-:S02]  /*b2f0*/  IADD3 R120, P5, R93, R6, RZ ;  /* 0x000000065d787210 */ /* 0x002fc40007fbe0ff */
[----:B------:R-:W-:Y:S02]  /*b300*/  F2FP.BF16.F32.PACK_AB R24, RZ, R24 ;  /* 0x00000018ff18723e */ /* 0x000fe400000010ff */
[----:B0-----:R-:W-:Y:S01]  /*b310*/  PRMT R20, R14, 0x7610, R20 ;  /* 0x000076100e147816 */ /* 0x001fe20000000014 */
[----:B------:R-:W-:Y:S01]  /*b320*/  FMUL R14, R101, R169 ;  /* 0x000000a9650e7220 */ /* 0x000fe20000400000 */
[----:B------:R-:W-:Y:S01]  /*b330*/  LOP3.LUT R97, R13, 0x72, RZ, 0xfc, !PT ;  /* 0x000000720d617812 */ /* 0x000fe200078efcff */
[----:B------:R-:W-:Y:S01]  /*b340*/  IMAD.X R121, R21, 0x1, R7, P5 ;  /* 0x0000000115797824 */ /* 0x000fe200028e0607 */
[----:B------:R-:W-:Y:S01]  /*b350*/  F2FP.BF16.F32.PACK_AB R26, RZ, R26 ;  /* 0x0000001aff1a723e */ /* 0x000fe200000010ff */
[----:B------:R-:W-:Y:S01]  /*b360*/  @P4 STG.E.U16 desc[UR36][R98.64], R20 ;  /* 0x0000001462004986 */ /* 0x000fe2000c101524 */
[----:B--2---:R-:W-:Y:S02]  /*b370*/  LOP3.LUT R95, R13, 0x70, RZ, 0xfc, !PT ;  /* 0x000000700d5f7812 */ /* 0x004fe400078efcff */
[----:B------:R-:W-:-:S02]  /*b380*/  PRMT R72, R18, 0x7610, R72 ;  /* 0x0000761012487816 */ /* 0x000fc40000000048 */
[----:B------:R-:W-:Y:S02]  /*b390*/  F2FP.BF16.F32.PACK_AB R18, RZ, R100 ;  /* 0x00000064ff12723e */ /* 0x000fe400000010ff */
[----:B------:R-:W-:Y:S01]  /*b3a0*/  IADD3 R100, P4, R95, R4, RZ ;  /* 0x000000045f647210 */ /* 0x000fe20007f9e0ff */
[----:B------:R0:W-:Y:S01]  /*b3b0*/  @P1 STG.E.U16 desc[UR36][R120.64], R72 ;  /* 0x0000004878001986 */ /* 0x0001e2000c101524 */
[----:B------:R-:W-:Y:S02]  /*b3c0*/  PRMT R74, R18, 0x7610, R74 ;  /* 0x00007610124a7816 */ /* 0x000fe4000000004a */
[----:B------:R-:W-:Y:S01]  /*b3d0*/  F2FP.BF16.F32.PACK_AB R14, RZ, R14 ;  /* 0x0000000eff0e723e */ /* 0x000fe200000010ff */
[----:B------:R-:W-:Y:S01]  /*b3e0*/  IMAD.X R101, R21, 0x1, R5, P4 ;  /* 0x0000000115657824 */ /* 0x000fe200020e0605 */
[----:B------:R-:W-:Y:S02]  /*b3f0*/  IADD3 R122, P4, R97, R4, RZ ;  /* 0x00000004617a7210 */ /* 0x000fe40007f9e0ff */
[----:B------:R-:W-:-:S02]  /*b400*/  F2FP.BF16.F32.PACK_AB R18, RZ, R102 ;  /* 0x00000066ff12723e */ /* 0x000fc400000010ff */
[----:B------:R-:W-:Y:S01]  /*b410*/  ISETP.GT.AND P1, PT, R3, 0x39, P3 ;  /* 0x000000390300780c */ /* 0x000fe20001f24270 */
[----:B------:R-:W-:Y:S01]  /*b420*/  IMAD.X R123, R21, 0x1, R5, P4 ;  /* 0x00000001157b7824 */ /* 0x000fe200020e0605 */
[----:B------:R-:W-:Y:S01]  /*b430*/  IADD3 R102, P4, R95, R6, RZ ;  /* 0x000000065f667210 */ /* 0x000fe20007f9e0ff */
[----:B------:R1:W-:Y:S01]  /*b440*/  @P0 STG.E.U16 desc[UR36][R100.64], R74 ;  /* 0x0000004a64000986 */ /* 0x0003e2000c101524 */
[----:B------:R-:W-:Y:S02]  /*b450*/  ISETP.GT.AND P0, PT, R3, 0x38, P2 ;  /* 0x000000380300780c */ /* 0x000fe40001704270 */
[----:B0-----:R-:W-:Y:S01]  /*b460*/  PRMT R72, R14, 0x7610, R72 ;  /* 0x000076100e487816 */ /* 0x001fe20000000048 */
[----:B------:R-:W-:Y:S01]  /*b470*/  FMUL R14, R103, R169 ;  /* 0x000000a9670e7220 */ /* 0x000fe20000400000 */
[----:B------:R-:W-:Y:S01]  /*b480*/  IMAD.X R103, R21, 0x1, R7, P4 ;  /* 0x0000000115677824 */ /* 0x000fe200020e0607 */
[----:B------:R-:W-:Y:S02]  /*b490*/  ISETP.GT.AND P4, PT, R3, 0x39, P2 ;  /* 0x000000390300780c */ /* 0x000fe40001784270 */
[----:B------:R-:W-:-:S02]  /*b4a0*/  F2FP.BF16.F32.PACK_AB R20, RZ, R104 ;  /* 0x00000068ff14723e */ /* 0x000fc400000010ff */
[----:B------:R-:W-:Y:S01]  /*b4b0*/  IADD3 R104, P5, R97, R6, RZ ;  /* 0x0000000661687210 */ /* 0x000fe20007fbe0ff */
[----:B------:R0:W-:Y:S01]  /*b4c0*/  @P1 STG.E.U16 desc[UR36][R122.64], R72 ;  /* 0x000000487a001986 */ /* 0x0001e2000c101524 */
[----:B------:R-:W-:Y:S02]  /*b4d0*/  PRMT R76, R18, 0x7610, R76 ;  /* 0x00007610124c7816 */ /* 0x000fe4000000004c */
[----:B------:R-:W-:Y:S01]  /*b4e0*/  F2FP.BF16.F32.PACK_AB R18, RZ, R14 ;  /* 0x0000000eff12723e */ /* 0x000fe200000010ff */
[----:B------:R-:W-:Y:S01]  /*b4f0*/  FMUL R14, R105, R169 ;  /* 0x000000a9690e7220 */ /* 0x000fe20000400000 */
[----:B------:R-:W-:Y:S01]  /*b500*/  LOP3.LUT R99, R13, 0x80, RZ, 0xfc, !PT ;  /* 0x000000800d637812 */ /* 0x000fe200078efcff */
[----:B------:R-:W-:Y:S01]  /*b510*/  IMAD.X R105, R21, 0x1, R7, P5 ;  /* 0x0000000115697824 */ /* 0x000fe200028e0607 */
[----:B------:R-:W-:Y:S01]  /*b520*/  ISETP.GT.AND P1, PT, R3, 0x40, P3 ;  /* 0x000000400300780c */ /* 0x000fe20001f24270 */
[----:B------:R2:W-:Y:S01]  /*b530*/  @P0 STG.E.U16 desc[UR36][R102.64], R76 ;  /* 0x0000004c66000986 */ /* 0x0005e2000c101524 */
[----:B-1----:R-:W-:-:S02]  /*b540*/  LOP3.LUT R101, R13, 0x82, RZ, 0xfc, !PT ;  /* 0x000000820d657812 */ /* 0x002fc400078efcff */
[----:B------:R-:W-:Y:S01]  /*b550*/  ISETP.GT.AND P0, PT, R3, 0x41, P3 ;  /* 0x000000410300780c */ /* 0x000fe20001f04270 */
[----:B------:R1:W-:Y:S01]  /*b560*/  @P4 STG.E.U16 desc[UR36][R104.64], R18 ;  /* 0x0000001268004986 */ /* 0x0003e2000c101524 */
[----:B------:R-:W-:Y:S02]  /*b570*/  IADD3 R120, P5, R99, R4, RZ ;  /* 0x0000000463787210 */ /* 0x000fe40007fbe0ff */
[----:B------:R-:W-:Y:S02]  /*b580*/  F2FP.BF16.F32.PACK_AB R14, RZ, R14 ;  /* 0x0000000eff0e723e */ /* 0x000fe400000010ff */
[----:B------:R-:W-:Y:S01]  /*b590*/  F2FP.BF16.F32.PACK_AB R32, RZ, R32 ;  /* 0x00000020ff20723e */ /* 0x000fe200000010ff */
[----:B------:R-:W-:Y:S01]  /*b5a0*/  IMAD.X R121, R21, 0x1, R5, P5 ;  /* 0x0000000115797824 */ /* 0x000fe200028e0605 */
[----:B0-----:R-:W-:Y:S01]  /*b5b0*/  PRMT R72, R14, 0x7610, R72 ;  /* 0x000076100e487816 */ /* 0x001fe20000000048 */
[----:B------:R-:W-:Y:S01]  /*b5c0*/  FMUL R14, R106, R169 ;  /* 0x000000a96a0e7220 */ /* 0x000fe20000400000 */
[----:B--2---:R-:W-:-:S02]  /*b5d0*/  IADD3 R102, P4, R101, R4, RZ ;  /* 0x0000000465667210 */ /* 0x004fc40007f9e0ff */
[----:B------:R0:W-:Y:S01]  /*b5e0*/  @P1 STG.E.U16 desc[UR36][R120.64], R20 ;  /* 0x0000001478001986 */ /* 0x0001e2000c101524 */
[----:B------:R-:W-:Y:S02]  /*b5f0*/  ISETP.GT.AND P1, PT, R3, 0x40, P2 ;  /* 0x000000400300780c */ /* 0x000fe40001724270 */
[----:B------:R-:W-:Y:S01]  /*b600*/  IMAD.X R103, R21, 0x1, R5, P4 ;  /* 0x0000000115677824 */ /* 0x000fe200020e0605 */
[----:B------:R-:W-:Y:S02]  /*b610*/  IADD3 R106, P4, R99, R6, RZ ;  /* 0x00000006636a7210 */ /* 0x000fe40007f9e0ff */
[----:B------:R-:W-:Y:S02]  /*b620*/  F2FP.BF16.F32.PACK_AB R14, RZ, R14 ;  /* 0x0000000eff0e723e */ /* 0x000fe400000010ff */
[----:B------:R2:W-:Y:S01]  /*b630*/  @P0 STG.E.U16 desc[UR36][R102.64], R72 ;  /* 0x0000004866000986 */ /* 0x0005e2000c101524 */
[----:B------:R-:W-:Y:S02]  /*b640*/  ISETP.GT.AND P0, PT, R3, 0x41, P2 ;  /* 0x000000410300780c */ /* 0x000fe40001704270 */
[----:B-1----:R-:W-:Y:S01]  /*b650*/  F2FP.BF16.F32.PACK_AB R18, RZ, R107 ;  /* 0x0000006bff12723e */ /* 0x002fe200000010ff */
[----:B------:R-:W-:Y:S01]  /*b660*/  IMAD.X R107, R21, 0x1, R7, P4 ;  /* 0x00000001156b7824 */ /* 0x000fe200020e0607 */
[----:B0-----:R-:W-:-:S02]  /*b670*/  IADD3 R120, P5, R101, R6, RZ ;  /* 0x0000000665787210 */ /* 0x001fc40007fbe0ff */
[----:B------:R-:W-:Y:S01]  /*b680*/  PRMT R20, R14, 0x7610, R20 ;  /* 0x000076100e147816 */ /* 0x000fe20000000014 */
[----:B------:R-:W-:Y:S01]  /*b690*/  FMUL R14, R108, R169 ;  /* 0x000000a96c0e7220 */ /* 0x000fe20000400000 */
[----:B------:R-:W-:Y:S01]  /*b6a0*/  PRMT R74, R18, 0x7610, R74 ;  /* 0x00007610124a7816 */ /* 0x000fe2000000004a */
[----:B------:R-:W-:Y:S01]  /*b6b0*/  IMAD.X R121, R21, 0x1, R7, P5 ;  /* 0x0000000115797824 */ /* 0x000fe200028e0607 */
[C---:B------:R-:W-:Y:S01]  /*b6c0*/  LOP3.LUT R105, R13.reuse, 0x90, RZ, 0xfc, !PT ;  /* 0x000000900d697812 */ /* 0x040fe200078efcff */
[----:B------:R0:W-:Y:S01]  /*b6d0*/  @P1 STG.E.U16 desc[UR36][R106.64], R20 ;  /* 0x000000146a001986 */ /* 0x0001e2000c101524 */
[----:B--2---:R-:W-:Y:S02]  /*b6e0*/  LOP3.LUT R103, R13, 0x92, RZ, 0xfc, !PT ;  /* 0x000000920d677812 */ /* 0x004fe400078efcff */
[----:B------:R-:W-:Y:S01]  /*b6f0*/  ISETP.GT.AND P1, PT, R3, 0x48, P3 ;  /* 0x000000480300780c */ /* 0x000fe20001f24270 */
[----:B------:R1:W-:Y:S01]  /*b700*/  @P0 STG.E.U16 desc[UR36][R120.64], R74 ;  /* 0x0000004a78000986 */ /* 0x0003e2000c101524 */
[----:B------:R-:W-:-:S02]  /*b710*/  IADD3 R108, P4, R105, R4, RZ ;  /* 0x00000004696c7210 */ /* 0x000fc40007f9e0ff */
[----:B------:R-:W-:Y:S02]  /*b720*/  ISETP.GT.AND P0, PT, R3, 0x49, P3 ;  /* 0x000000490300780c */ /* 0x000fe40001f04270 */
        /* <DEDUP_REMOVED lines=23> */
[----:B------:R0:W-:Y:S01]  /*b8a0*/  @P4 STG.E.U16 desc[UR36][R110.64], R20 ;  /* 0x000000146e004986 */ /* 0x0001e2000c101524 */
        /* <DEDUP_REMOVED lines=8> */
[----:B0-----:R-:W-:Y:S02]  /*b930*/  IADD3 R110, P4, R109, R4, RZ ;  /* 0x000000046d6e7210 */ /* 0x001fe40007f9e0ff */
[----:B------:R-:W-:-:S02]  /*b940*/  F2FP.BF16.F32.PACK_AB R18, RZ, R114 ;  /* 0x00000072ff12723e */ /* 0x000fc400000010ff */
[----:B------:R-:W-:Y:S01]  /*b950*/  PRMT R20, R14, 0x7610, R20 ;  /* 0x000076100e147816 */ /* 0x000fe20000000014 */
[----:B------:R-:W-:Y:S01]  /*b960*/  IMAD.X R111, R21, 0x1, R5, P4 ;  /* 0x00000001156f7824 */ /* 0x000fe200020e0605 */
[----:B------:R-:W-:Y:S01]  /*b970*/  IADD3 R114, P4, R107, R6, RZ ;  /* 0x000000066b727210 */ /* 0x000fe20007f9e0ff */
[----:B------:R0:W-:Y:S01]  /*b980*/  @P0 STG.E.U16 desc[UR36][R112.64], R74 ;  /* 0x0000004a70000986 */ /* 0x0001e2000c101524 */
[----:B------:R-:W-:Y:S01]  /*b990*/  ISETP.GT.AND P1, PT, R3, 0x51, P3 ;  /* 0x000000510300780c */ /* 0x000fe20001f24270 */
[-C--:B------:R-:W-:Y:S01]  /*b9a0*/  FMUL R14, R115, R169.reuse ;  /* 0x000000a9730e7220 */ /* 0x080fe20000400000 */
[----:B------:R-:W-:Y:S01]  /*b9b0*/  ISETP.GT.AND P0, PT, R3, 0x50, P2 ;  /* 0x000000500300780c */ /* 0x000fe20001704270 */
[----:B------:R-:W-:Y:S01]  /*b9c0*/  IMAD.X R115, R21, 0x1, R7, P4 ;  /* 0x0000000115737824 */ /* 0x000fe200020e0607 */
[----:B------:R-:W-:Y:S01]  /*b9d0*/  ISETP.GT.AND P4, PT, R3, 0x51, P2 ;  /* 0x000000510300780c */ /* 0x000fe20001784270 */
[----:B-1----:R-:W-:Y:S01]  /*b9e0*/  FMUL R72, R30, R169 ;  /* 0x000000a91e487220 */ /* 0x002fe20000400000 */
[----:B------:R-:W-:-:S02]  /*b9f0*/  F2FP.BF16.F32.PACK_AB R14, RZ, R14 ;  /* 0x0000000eff0e723e */ /* 0x000fc400000010ff */
[----:B------:R-:W-:Y:S02]  /*ba00*/  F2FP.BF16.F32.PACK_AB R35, RZ, R35 ;  /* 0x00000023ff23723e */ /* 0x000fe400000010ff */
[----:B------:R-:W-:Y:S01]  /*ba10*/  PRMT R76, R14, 0x7610, R76 ;  /* 0x000076100e4c7816 */ /* 0x000fe2000000004c */
[-C--:B------:R-:W-:Y:S01]  /*ba20*/  FMUL R14, R27, R169.reuse ;  /* 0x000000a91b0e7220 */ /* 0x080fe20000400000 */
[----:B0-----:R-:W-:Y:S01]  /*ba30*/  IADD3 R112, P5, R109, R6, RZ ;  /* 0x000000066d707210 */ /* 0x001fe20007fbe0ff */
[----:B------:R0:W-:Y:S01]  /*ba40*/  @P1 STG.E.U16 desc[UR36][R110.64], R20 ;  /* 0x000000146e001986 */ /* 0x0001e2000c101524 */
[----:B------:R-:W-:Y:S01]  /*ba50*/  LOP3.LUT R27, R13, 0xb0, RZ, 0xfc, !PT ;  /* 0x000000b00d1b7812 */ /* 0x000fe200078efcff */
[-C--:B------:R-:W-:Y:S01]  /*ba60*/  FMUL R74, R31, R169.reuse ;  /* 0x000000a91f4a7220 */ /* 0x080fe20000400000 */
[C---:B------:R-:W-:Y:S01]  /*ba70*/  ISETP.GT.AND P1, PT, R12.reuse, 0x100, PT ;  /* 0x000001000c00780c */ /* 0x040fe20003f24270 */
[----:B------:R-:W-:Y:S01]  /*ba80*/  IMAD.X R113, R21, 0x1, R7, P5 ;  /* 0x0000000115717824 */ /* 0x000fe200028e0607 */
[----:B------:R1:W-:Y:S01]  /*ba90*/  @P0 STG.E.U16 desc[UR36][R114.64], R18 ;  /* 0x0000001272000986 */ /* 0x0003e2000c101524 */
[----:B------:R-:W-:Y:S01]  /*baa0*/  ISETP.GT.AND P0, PT, R12, 0x108, PT ;  /* 0x000001080c00780c */ /* 0x000fe20003f04270 */
[----:B------:R-:W-:Y:S01]  /*bab0*/  FMUL R12, R25, R169 ;  /* 0x000000a9190c7220 */ /* 0x000fe20000400000 */
[----:B------:R-:W-:Y:S01]  /*bac0*/  LOP3.LUT R25, R13, 0xb2, RZ, 0xfc, !PT ;  /* 0x000000b20d197812 */ /* 0x000fe200078efcff */
[----:B------:R-:W-:Y:S01]  /*bad0*/  @P4 STG.E.U16 desc[UR36][R112.64], R76 ;  /* 0x0000004c70004986 */ /* 0x000fe2000c101524 */
[----:B------:R-:W-:-:S02]  /*bae0*/  ISETP.GT.AND P4, PT, R3, 0x58, P3 ;  /* 0x000000580300780c */ /* 0x000fc40001f84270 */
[----:B------:R-:W-:Y:S01]  /*baf0*/  ISETP.GT.AND P3, PT, R3, 0x59, P3 ;  /* 0x000000590300780c */ /* 0x000fe20001f64270 */
[-C--:B0-----:R-:W-:Y:S01]  /*bb00*/  FMUL R20, R29, R169.reuse ;  /* 0x000000a91d147220 */ /* 0x081fe20000400000 */
[----:B------:R-:W-:Y:S02]  /*bb10*/  F2FP.BF16.F32.PACK_AB R14, RZ, R14 ;  /* 0x0000000eff0e723e */ /* 0x000fe400000010ff */
[----:B------:R-:W-:Y:S01]  /*bb20*/  F2FP.BF16.F32.PACK_AB R72, RZ, R72 ;  /* 0x00000048ff48723e */ /* 0x000fe200000010ff */
[----:B-1----:R-:W-:Y:S01]  /*bb30*/  FMUL R18, R28, R169 ;  /* 0x000000a91c127220 */ /* 0x002fe20000400000 */
[----:B------:R-:W-:Y:S02]  /*bb40*/  IADD3 R28, P5, R27, R4, RZ ;  /* 0x000000041b1c7210 */ /* 0x000fe40007fbe0ff */
[----:B------:R-:W-:Y:S02]  /*bb50*/  F2FP.BF16.F32.PACK_AB R20, RZ, R20 ;  /* 0x00000014ff14723e */ /* 0x000fe400000010ff */
[----:B------:R-:W-:Y:S01]  /*bb60*/  F2FP.BF16.F32.PACK_AB R18, RZ, R18 ;  /* 0x00000012ff12723e */ /* 0x000fe200000010ff */
[----:B------:R-:W-:Y:S01]  /*bb70*/  IMAD.X R29, R21, 0x1, R5, P5 ;  /* 0x00000001151d7824 */ /* 0x000fe200028e0605 */
[----:B------:R-:W-:-:S02]  /*bb80*/  IADD3 R4, P5, R25, R4, RZ ;  /* 0x0000000419047210 */ /* 0x000fc40007fbe0ff */
[----:B------:R-:W-:Y:S02]  /*bb90*/  F2FP.BF16.F32.PACK_AB R74, RZ, R74 ;  /* 0x0000004aff4a723e */ /* 0x000fe400000010ff */
[----:B------:R-:W-:Y:S01]  /*bba0*/  @P4 STG.E.U16 desc[UR36][R28.64], R116 ;  /* 0x000000741c004986 */ /* 0x000fe2000c101524 */
[----:B------:R-:W-:Y:S01]  /*bbb0*/  IMAD.X R5, R21, 0x1, R5, P5 ;  /* 0x0000000115057824 */ /* 0x000fe200028e0605 */
[-C--:B------:R-:W-:Y:S02]  /*bbc0*/  IADD3 R30, P4, R27, R6.reuse, RZ ;  /* 0x000000061b1e7210 */ /* 0x080fe40007f9e0ff */
[----:B------:R-:W-:Y:S02]  /*bbd0*/  IADD3 R6, P5, R25, R6, RZ ;  /* 0x0000000619067210 */ /* 0x000fe40007fbe0ff */
[----:B------:R0:W-:Y:S01]  /*bbe0*/  @P3 STG.E.U16 desc[UR36][R4.64], R117 ;  /* 0x0000007504003986 */ /* 0x0001e2000c101524 */
[----:B------:R-:W-:Y:S01]  /*bbf0*/  ISETP.GT.AND P3, PT, R3, 0x58, P2 ;  /* 0x000000580300780c */ /* 0x000fe20001764270 */
[--C-:B------:R-:W-:Y:S01]  /*bc00*/  IMAD.X R31, R21, 0x1, R7.reuse, P4 ;  /* 0x00000001151f7824 */ /* 0x100fe200020e0607 */
[----:B------:R-:W-:Y:S01]  /*bc10*/  ISETP.GT.AND P2, PT, R3, 0x59, P2 ;  /* 0x000000590300780c */ /* 0x000fe20001744270 */
[----:B------:R-:W-:Y:S01]  /*bc20*/  IMAD.X R7, R21, 0x1, R7, P5 ;  /* 0x0000000115077824 */ /* 0x000fe200028e0607 */
[----:B------:R-:W-:-:S02]  /*bc30*/  ISETP.GT.AND P4, PT, R3, RZ, P1 ;  /* 0x000000ff0300720c */ /* 0x000fc40000f84270 */
[----:B------:R-:W-:Y:S02]  /*bc40*/  F2FP.BF16.F32.PACK_AB R36, RZ, R36 ;  /* 0x00000024ff24723e */ /* 0x000fe400000010ff */
[----:B------:R-:W-:Y:S02]  /*bc50*/  F2FP.BF16.F32.PACK_AB R37, RZ, R37 ;  /* 0x00000025ff25723e */ /* 0x000fe400000010ff */
[----:B------:R-:W-:Y:S02]  /*bc60*/  F2FP.BF16.F32.PACK_AB R38, RZ, R38 ;  /* 0x00000026ff26723e */ /* 0x000fe400000010ff */
[----:B0-----:R-:W-:Y:S01]  /*bc70*/  IADD3 R4, P5, R13, R8, RZ ;  /* 0x000000080d047210 */ /* 0x001fe20007fbe0ff */
[----:B------:R-:W-:Y:S01]  /*bc80*/  @P3 STG.E.U16 desc[UR36][R30.64], R118 ;  /* 0x000000761e003986 */ /* 0x000fe2000c101524 */
[----:B------:R-:W-:Y:S02]  /*bc90*/  ISETP.GT.AND P3, PT, R3, RZ, P0 ;  /* 0x000000ff0300720c */ /* 0x000fe40000764270 */
[----:B------:R-:W-:Y:S01]  /*bca0*/  F2FP.BF16.F32.PACK_AB R39, RZ, R39 ;  /* 0x00000027ff27723e */ /* 0x000fe200000010ff */
[----:B------:R-:W-:Y:S01]  /*bcb0*/  IMAD.X R5, R21, 0x1, R9, P5 ;  /* 0x0000000115057824 */ /* 0x000fe200028e0609 */
[----:B------:R-:W-:Y:S01]  /*bcc0*/  @P2 STG.E.U16 desc[UR36][R6.64], R119 ;  /* 0x0000007706002986 */ /* 0x000fe2000c101524 */
[----:B------:R-:W-:-:S02]  /*bcd0*/  ISETP.GT.AND P2, PT, R3, 0x1, P1 ;  /* 0x000000010300780c */ /* 0x000fc40000f44270 */
[----:B------:R-:W-:Y:S01]  /*bce0*/  F2FP.BF16.F32.PACK_AB R40, RZ, R40 ;  /* 0x00000028ff28723e */ /* 0x000fe200000010ff */
[----:B------:R0:W-:Y:S01]  /*bcf0*/  @P4 STG.E.U16 desc[UR36][R4.64], R24 ;  /* 0x0000001804004986 */ /* 0x0001e2000c101524 */
[----:B------:R-:W-:Y:S02]  /*bd00*/  IADD3 R28, P4, R13, R10, RZ ;  /* 0x0000000a0d1c7210 */ /* 0x000fe40007f9e0ff */
[----:B------:R-:W-:Y:S02]  /*bd10*/  F2FP.BF16.F32.PACK_AB R41, RZ, R41 ;  /* 0x00000029ff29723e */ /* 0x000fe400000010ff */
[----:B------:R-:W-:Y:S01]  /*bd20*/  F2FP.BF16.F32.PACK_AB R42, RZ, R42 ;  /* 0x0000002aff2a723e */ /* 0x000fe200000010ff */
[----:B------:R-:W-:Y:S01]  /*bd30*/  IMAD.X R29, R21, 0x1, R11, P4 ;  /* 0x00000001151d7824 */ /* 0x000fe200020e060b */
[----:B------:R-:W-:Y:S02]  /*bd40*/  F2FP.BF16.F32.PACK_AB R43, RZ, R43 ;  /* 0x0000002bff2b723e */ /* 0x000fe400000010ff */
[----:B------:R-:W-:-:S02]  /*bd50*/  F2FP.BF16.F32.PACK_AB R44, RZ, R44 ;  /* 0x0000002cff2c723e */ /* 0x000fc400000010ff */
[----:B------:R-:W-:Y:S02]  /*bd60*/  F2FP.BF16.F32.PACK_AB R45, RZ, R45 ;  /* 0x0000002dff2d723e */ /* 0x000fe400000010ff */
[----:B0-----:R-:W-:Y:S02]  /*bd70*/  F2FP.BF16.F32.PACK_AB R5, RZ, R12 ;  /* 0x0000000cff05723e */ /* 0x001fe400000010ff */
[C---:B------:R-:W-:Y:S02]  /*bd80*/  IADD3 R12, P5, R15.reuse, R8, RZ ;  /* 0x000000080f0c7210 */ /* 0x040fe40007fbe0ff */
[----:B------:R-:W-:Y:S02]  /*bd90*/  IADD3 R4, P4, R15, R10, RZ ;  /* 0x0000000a0f047210 */ /* 0x000fe40007f9e0ff */
[----:B------:R-:W-:Y:S01]  /*bda0*/  PRMT R7, R5, 0x7610, R7 ;  /* 0x0000761005077816 */ /* 0x000fe20000000007 */
[----:B------:R-:W-:Y:S01]  /*bdb0*/  IMAD.X R13, R21, 0x1, R9, P5 ;  /* 0x00000001150d7824 */ /* 0x000fe200028e0609 */
[----:B------:R-:W-:Y:S01]  /*bdc0*/  ISETP.GT.AND P5, PT, R3, 0x1, P0 ;  /* 0x000000010300780c */ /* 0x000fe200007a4270 */
[----:B------:R-:W-:Y:S01]  /*bdd0*/  IMAD.X R5, R21, 0x1, R11, P4 ;  /* 0x0000000115057824 */ /* 0x000fe200020e060b */
[----:B------:R-:W-:-:S02]  /*bde0*/  PRMT R15, R14, 0x7610, R15 ;  /* 0x000076100e0f7816 */ /* 0x000fc4000000000f */
[----:B------:R0:W-:Y:S01]  /*bdf0*/  @P2 STG.E.U16 desc[UR36][R12.64], R7 ;  /* 0x000000070c002986 */ /* 0x0001e2000c101524 */
[----:B------:R-:W-:Y:S02]  /*be00*/  IADD3 R14, P4, R73, R8, RZ ;  /* 0x00000008490e7210 */ /* 0x000fe40007f9e0ff */
[C---:B------:R-:W-:Y:S01]  /*be10*/  ISETP.GT.AND P2, PT, R3.reuse, 0x8, P1 ;  /* 0x000000080300780c */ /* 0x040fe20000f44270 */
[----:B------:R-:W-:Y:S01]  /*be20*/  @P3 STG.E.U16 desc[UR36][R28.64], R26 ;  /* 0x0000001a1c003986 */ /* 0x000fe2000c101524 */
[----:B------:R-:W-:Y:S02]  /*be30*/  ISETP.GT.AND P3, PT, R3, 0x9, P1 ;  /* 0x000000090300780c */ /* 0x000fe40000f64270 */
[----:B------:R-:W-:Y:S02]  /*be40*/  F2FP.BF16.F32.PACK_AB R46, RZ, R46 ;  /* 0x0000002eff2e723e */ /* 0x000fe400000010ff */
[----:B------:R1:W-:Y:S01]  /*be50*/  @P5 STG.E.U16 desc[UR36][R4.64], R15 ;  /* 0x0000000f04005986 */ /* 0x0003e2000c101524 */
[----:B------:R-:W-:-:S02]  /*be60*/  IADD3 R6, P5, R23, R8, RZ ;  /* 0x0000000817067210 */ /* 0x000fc40007fbe0ff */
[----:B------:R-:W-:Y:S02]  /*be70*/  F2FP.BF16.F32.PACK_AB R47, RZ, R47 ;  /* 0x0000002fff2f723e */ /* 0x000fe400000010ff */
[----:B------:R-:W-:Y:S01]  /*be80*/  F2FP.BF16.F32.PACK_AB R48, RZ, R48 ;  /* 0x00000030ff30723e */ /* 0x000fe200000010ff */
[--C-:B0-----:R-:W-:Y:S01]  /*be90*/  IMAD.X R7, R21, 0x1, R9.reuse, P5 ;  /* 0x0000000115077824 */ /* 0x101fe200028e0609 */
[----:B------:R-:W-:Y:S02]  /*bea0*/  ISETP.GT.AND P5, PT, R3, 0x8, P0 ;  /* 0x000000080300780c */ /* 0x000fe400007a4270 */
[----:B------:R-:W-:Y:S02]  /*beb0*/  F2FP.BF16.F32.PACK_AB R49, RZ, R49 ;  /* 0x00000031ff31723e */ /* 0x000fe400000010ff */
[----:B------:R-:W-:Y:S01]  /*bec0*/  @P2 STG.E.U16 desc[UR36][R6.64], R18 ;  /* 0x0000001206002986 */ /* 0x000fe2000c101524 */
[----:B-1----:R-:W-:Y:S01]  /*bed0*/  IMAD.X R15, R21, 0x1, R9, P4 ;  /* 0x00000001150f7824 */ /* 0x002fe200020e0609 */
[----:B------:R-:W-:-:S02]  /*bee0*/  IADD3 R4, P4, R23, R10, RZ ;  /* 0x0000000a17047210 */ /* 0x000fc40007f9e0ff */
[----:B------:R-:W-:Y:S02]  /*bef0*/  ISETP.GT.AND P2, PT, R3, 0x9, P0 ;  /* 0x000000090300780c */ /* 0x000fe40000744270 */
[----:B------:R-:W-:Y:S01]  /*bf00*/  @P3 STG.E.U16 desc[UR36][R14.64], R20 ;  /* 0x000000140e003986 */ /* 0x000fe2000c101524 */
[----:B------:R-:W-:Y:S01]  /*bf10*/  IMAD.X R5, R21, 0x1, R11, P4 ;  /* 0x0000000115057824 */ /* 0x000fe200020e060b */
[----:B------:R-:W-:Y:S02]  /*bf20*/  IADD3 R28, P4, R75, R8, RZ ;  /* 0x000000084b1c7210 */ /* 0x000fe40007f9e0ff */
[----:B------:R-:W-:Y:S02]  /*bf30*/  ISETP.GT.AND P3, PT, R3, 0x10, P1 ;  /* 0x000000100300780c */ /* 0x000fe40000f64270 */
[----:B------:R0:W-:Y:S01]  /*bf40*/  @P5 STG.E.U16 desc[UR36][R4.64], R72 ;  /* 0x0000004804005986 */ /* 0x0001e2000c101524 */
[----:B------:R-:W-:Y:S01]  /*bf50*/  IADD3 R12, P5, R73, R10, RZ ;  /* 0x0000000a490c7210 */ /* 0x000fe20007fbe0ff */
[----:B------:R-:W-:Y:S01]  /*bf60*/  IMAD.X R29, R21, 0x1, R9, P4 ;  /* 0x00000001151d7824 */ /* 0x000fe200020e0609 */
[----:B------:R-:W-:-:S02]  /*bf70*/  F2FP.BF16.F32.PACK_AB R50, RZ, R50 ;  /* 0x00000032ff32723e */ /* 0x000fc400000010ff */
[----:B------:R-:W-:Y:S01]  /*bf80*/  F2FP.BF16.F32.PACK_AB R51, RZ, R51 ;  /* 0x00000033ff33723e */ /* 0x000fe200000010ff */
[----:B------:R-:W-:Y:S01]  /*bf90*/  IMAD.X R13, R21, 0x1, R11, P5 ;  /* 0x00000001150d7824 */ /* 0x000fe200028e060b */
[----:B------:R-:W-:Y:S02]  /*bfa0*/  ISETP.GT.AND P5, PT, R3, 0x11, P1 ;  /* 0x000000110300780c */ /* 0x000fe40000fa4270 */
[----:B------:R-:W-:Y:S02]  /*bfb0*/  F2FP.BF16.F32.PACK_AB R52, RZ, R52 ;  /* 0x00000034ff34723e */ /* 0x000fe400000010ff */
[----:B------:R-:W-:Y:S01]  /*bfc0*/  @P2 STG.E.U16 desc[UR36][R12.64], R74 ;  /* 0x0000004a0c002986 */ /* 0x000fe2000c101524 */
[----:B0-----:R-:W-:Y:S02]  /*bfd0*/  IADD3 R4, P4, R77, R8, RZ ;  /* 0x000000084d047210 */ /* 0x001fe40007f9e0ff */
[C---:B------:R-:W-:Y:S01]  /*bfe0*/  ISETP.GT.AND P2, PT, R3.reuse, 0x10, P0 ;  /* 0x000000100300780c */ /* 0x040fe20000744270 */
[----:B------:R-:W-:Y:S01]  /*bff0*/  @P3 STG.E.U16 desc[UR36][R28.64], R32 ;  /* 0x000000201c003986 */ /* 0x000fe2000c101524 */
[----:B------:R-:W-:Y:S01]  /*c000*/  ISETP.GT.AND P3, PT, R3, 0x11, P0 ;  /* 0x000000110300780c */ /* 0x000fe20000764270 */
[----:B------:R-:W-:Y:S01]  /*c010*/  IMAD.X R5, R21, 0x1, R9, P4 ;  /* 0x0000000115057824 */ /* 0x000fe200020e0609 */
[----:B------:R-:W-:-:S02]  /*c020*/  IADD3 R14, P4, R77, R10, RZ ;  /* 0x0000000a4d0e7210 */ /* 0x000fc40007f9e0ff */
[----:B------:R-:W-:Y:S02]  /*c030*/  F2FP.BF16.F32.PACK_AB R53, RZ, R53 ;  /* 0x00000035ff35723e */ /* 0x000fe400000010ff */
[----:B------:R0:W-:Y:S01]  /*c040*/  @P5 STG.E.U16 desc[UR36][R4.64], R33 ;  /* 0x0000002104005986 */ /* 0x0001e2000c101524 */
[----:B------:R-:W-:Y:S01]  /*c050*/  IADD3 R6, P5, R75, R10, RZ ;  /* 0x0000000a4b067210 */ /* 0x000fe20007fbe0ff */
[C-C-:B------:R-:W-:Y:S01]  /*c060*/  IMAD.X R15, R21.reuse, 0x1, R11.reuse, P4 ;  /* 0x00000001150f7824 */ /* 0x140fe200020e060b */
[----:B------:R-:W-:Y:S02]  /*c070*/  F2FP.BF16.F32.PACK_AB R54, RZ, R54 ;  /* 0x00000036ff36723e */ /* 0x000fe400000010ff */
[----:B------:R-:W-:Y:S01]  /*c080*/  F2FP.BF16.F32.PACK_AB R55, RZ, R55 ;  /* 0x00000037ff37723e */ /* 0x000fe200000010ff */
[----:B------:R-:W-:Y:S01]  /*c090*/  IMAD.X R7, R21, 0x1, R11, P5 ;  /* 0x0000000115077824 */ /* 0x000fe200028e060b */
[----:B------:R-:W-:Y:S02]  /*c0a0*/  ISETP.GT.AND P5, PT, R3, 0x18, P1 ;  /* 0x000000180300780c */ /* 0x000fe40000fa4270 */
[----:B------:R-:W-:-:S02]  /*c0b0*/  F2FP.BF16.F32.PACK_AB R56, RZ, R56 ;  /* 0x00000038ff38723e */ /* 0x000fc400000010ff */
[----:B------:R-:W-:Y:S01]  /*c0c0*/  @P2 STG.E.U16 desc[UR36][R6.64], R34 ;  /* 0x0000002206002986 */ /* 0x000fe2000c101524 */
[----:B0-----:R-:W-:Y:S02]  /*c0d0*/  IADD3 R4, P4, R79, R8, RZ ;  /* 0x000000084f047210 */ /* 0x001fe40007f9e0ff */
[C---:B------:R-:W-:Y:S01]  /*c0e0*/  ISETP.GT.AND P2, PT, R3.reuse, 0x19, P1 ;  /* 0x000000190300780c */ /* 0x040fe20000f44270 */
[----:B------:R-:W-:Y:S01]  /*c0f0*/  @P3 STG.E.U16 desc[UR36][R14.64], R35 ;  /* 0x000000230e003986 */ /* 0x000fe2000c101524 */
[----:B------:R-:W-:Y:S01]  /*c100*/  ISETP.GT.AND P3, PT, R3, 0x18, P0 ;  /* 0x000000180300780c */ /* 0x000fe20000764270 */
[----:B------:R-:W-:Y:S01]  /*c110*/  IMAD.X R5, R21, 0x1, R9, P4 ;  /* 0x0000000115057824 */ /* 0x000fe200020e0609 */
[----:B------:R-:W-:Y:S02]  /*c120*/  IADD3 R28, P4, R79, R10, RZ ;  /* 0x0000000a4f1c7210 */ /* 0x000fe40007f9e0ff */
[----:B------:R-:W-:Y:S02]  /*c130*/  F2FP.BF16.F32.PACK_AB R57, RZ, R57 ;  /* 0x00000039ff39723e */ /* 0x000fe400000010ff */
        /* <DEDUP_REMOVED lines=54> */
[----:B------:R-:W-:-:S04]  /*c4a0*/  ISETP.GT.AND P5, PT, R3, 0x30, P1 ;  /* 0x000000300300780c */ /* 0x000fc80000fa4270 */
[----:B------:R-:W-:Y:S01]  /*c4b0*/  @P2 STG.E.U16 desc[UR36][R6.64], R46 ;  /* 0x0000002e06002986 */ /* 0x000fe2000c101524 */
[----:B0-----:R-:W-:Y:S02]  /*c4c0*/  IADD3 R4, P4, R91, R8, RZ ;  /* 0x000000085b047210 */ /* 0x001fe40007f9e0ff */
[C---:B------:R-:W-:Y:S01]  /*c4d0*/  ISETP.GT.AND P2, PT, R3.reuse, 0x31, P1 ;  /* 0x000000310300780c */ /* 0x040fe20000f44270 */
[----:B------:R-:W-:Y:S01]  /*c4e0*/  @P3 STG.E.U16 desc[UR36][R14.64], R47 ;  /* 0x0000002f0e003986 */ /* 0x000fe2000c101524 */
[----:B------:R-:W-:Y:S01]  /*c4f0*/  ISETP.GT.AND P3, PT, R3, 0x30, P0 ;  /* 0x000000300300780c */ /* 0x000fe20000764270 */
[----:B------:R-:W-:Y:S01]  /*c500*/  IMAD.X R5, R21, 0x1, R9, P4 ;  /* 0x0000000115057824 */ /* 0x000fe200020e0609 */
[----:B------:R-:W-:-:S04]  /*c510*/  IADD3 R28, P4, R91, R10, RZ ;  /* 0x0000000a5b1c7210 */ /* 0x000fc80007f9e0ff */
[----:B------:R0:W-:Y:S01]  /*c520*/  @P5 STG.E.U16 desc[UR36][R4.64], R48 ;  /* 0x0000003004005986 */ /* 0x0001e2000c101524 */
[----:B------:R-:W-:Y:S01]  /*c530*/  IADD3 R12, P5, R93, R8, RZ ;  /* 0x000000085d0c7210 */ /* 0x000fe20007fbe0ff */
[----:B------:R-:W-:-:S04]  /*c540*/  IMAD.X R29, R21, 0x1, R11, P4 ;  /* 0x00000001151d7824 */ /* 0x000fc800020e060b */
        /* <DEDUP_REMOVED lines=62> */
[----:B------:R4:W-:Y:S01]  /*c930*/  @P2 STG.E.U16 desc[UR36][R6.64], R64 ;  /* 0x0000004006002986 */ /* 0x0009e2000c101524 */
[----:B0-----:R-:W-:Y:S02]  /*c940*/  IADD3 R4, P4, R107, R10, RZ ;  /* 0x0000000a6b047210 */ /* 0x001fe40007f9e0ff */
[-C--:B------:R-:W-:Y:S01]  /*c950*/  IADD3 R26, P2, R27, R8.reuse, RZ ;  /* 0x000000081b1a7210 */ /* 0x080fe20007f5e0ff */
[----:B------:R4:W-:Y:S01]  /*c960*/  @P3 STG.E.U16 desc[UR36][R14.64], R65 ;  /* 0x000000410e003986 */ /* 0x0009e2000c101524 */
[----:B------:R-:W-:Y:S01]  /*c970*/  IADD3 R8, P3, R25, R8, RZ ;  /* 0x0000000819087210 */ /* 0x000fe20007f7e0ff */
[----:B------:R-:W-:Y:S01]  /*c980*/  IMAD.X R5, R21, 0x1, R11, P4 ;  /* 0x0000000115057824 */ /* 0x000fe200020e060b */
[----:B------:R-:W-:-:S04]  /*c990*/  ISETP.GT.AND P4, PT, R3, 0x51, P0 ;  /* 0x000000510300780c */ /* 0x000fc80000784270 */
[----:B------:R4:W-:Y:S01]  /*c9a0*/  @P5 STG.E.U16 desc[UR36][R4.64], R66 ;  /* 0x0000004204005986 */ /* 0x0009e2000c101524 */
[----:B------:R-:W-:-:S05]  /*c9b0*/  IADD3 R12, P5, R109, R10, RZ ;  /* 0x0000000a6d0c7210 */ /* 0x000fca0007fbe0ff */
[----:B------:R-:W-:Y:S01]  /*c9c0*/  IMAD.X R13, R21, 0x1, R11, P5 ;  /* 0x00000001150d7824 */ /* 0x000fe200028e060b */
[-C--:B------:R-:W-:Y:S01]  /*c9d0*/  IADD3 R24, P5, R27, R10.reuse, RZ ;  /* 0x0000000a1b187210 */ /* 0x080fe20007fbe0ff */
[--C-:B------:R-:W-:Y:S01]  /*c9e0*/  IMAD.X R27, R21, 0x1, R9.reuse, P2 ;  /* 0x00000001151b7824 */ /* 0x100fe200010e0609 */
[----:B------:R-:W-:Y:S01]  /*c9f0*/  IADD3 R10, P2, R25, R10, RZ ;  /* 0x0000000a190a7210 */ /* 0x000fe20007f5e0ff */
[----:B------:R-:W-:Y:S01]  /*ca00*/  IMAD.X R9, R21, 0x1, R9, P3 ;  /* 0x0000000115097824 */ /* 0x000fe200018e0609 */
[----:B------:R-:W-:Y:S01]  /*ca10*/  ISETP.GT.AND P3, PT, R3, 0x58, P1 ;  /* 0x000000580300780c */ /* 0x000fe20000f64270 */
[--C-:B------:R-:W-:Y:S01]  /*ca20*/  IMAD.X R25, R21, 0x1, R11.reuse, P5 ;  /* 0x0000000115197824 */ /* 0x100fe200028e060b */
[----:B------:R-:W-:Y:S01]  /*ca30*/  ISETP.GT.AND P1, PT, R3, 0x59, P1 ;  /* 0x000000590300780c */ /* 0x000fe20000f24270 */
[----:B------:R-:W-:Y:S01]  /*ca40*/  IMAD.X R11, R21, 0x1, R11, P2 ;  /* 0x00000001150b7824 */ /* 0x000fe200010e060b */
[C---:B------:R-:W-:Y:S01]  /*ca50*/  ISETP.GT.AND P5, PT, R3.reuse, 0x58, P0 ;  /* 0x000000580300780c */ /* 0x040fe200007a4270 */
[----:B------:R4:W-:Y:S01]  /*ca60*/  @P4 STG.E.U16 desc[UR36][R12.64], R67 ;  /* 0x000000430c004986 */ /* 0x0009e2000c101524 */
[----:B------:R-:W-:-:S07]  /*ca70*/  ISETP.GT.AND P0, PT, R3, 0x59, P0 ;  /* 0x000000590300780c */ /* 0x000fce0000704270 */
[----:B------:R4:W-:Y:S04]  /*ca80*/  @P3 STG.E.U16 desc[UR36][R26.64], R68 ;  /* 0x000000441a003986 */ /* 0x0009e8000c101524 */
[----:B------:R4:W-:Y:S04]  /*ca90*/  @P1 STG.E.U16 desc[UR36][R8.64], R69 ;  /* 0x0000004508001986 */ /* 0x0009e8000c101524 */
[----:B------:R4:W-:Y:S04]  /*caa0*/  @P5 STG.E.U16 desc[UR36][R24.64], R70 ;  /* 0x0000004618005986 */ /* 0x0009e8000c101524 */
[----:B------:R4:W-:Y:S02]  /*cab0*/  @P0 STG.E.U16 desc[UR36][R10.64], R71 ;  /* 0x000000470a000986 */ /* 0x0009e4000c101524 */
.L_x_272:
[----:B------:R-:W-:Y:S05]  /*cac0*/  BSYNC B0 ;  /* 0x0000000000007941 */ /* 0x000fea0003800000 */
.L_x_34:
[----:B------:R-:W-:Y:S01]  /*cad0*/  ULDC UR4, c[0x0][0xc] ;  /* 0x0000030000047ab9 */ /* 0x000fe20000000800 */
[----:B------:R-:W-:Y:S01]  /*cae0*/  ULDC UR5, c[0x0][0x10] ;  /* 0x0000040000057ab9 */ /* 0x000fe20000000800 */
[----:B------:R-:W0:Y:S01]  /*caf0*/  LDC R3, c[0x0][0x14] ;  /* 0x00000500ff037b82 */ /* 0x000e220000000800 */
[----:B------:R-:W-:Y:S01]  /*cb00*/  UIMAD.WIDE.U32 UR4, UR4, UR5, URZ ;  /* 0x00000005040472a5 */ /* 0x000fe2000f8e003f */
[----:B------:R-:W-:Y:S02]  /*cb10*/  IMAD.MOV.U32 R23, RZ, RZ, R19 ;  /* 0x000000ffff177224 */ /* 0x000fe400078e0013 */
[----:B-----5:R-:W-:-:S03]  /*cb20*/  IMAD.MOV.U32 R18, RZ, RZ, -0x1 ;  /* 0xffffffffff127424 */ /* 0x020fc600078e00ff */
[----:B0-----:R-:W-:-:S04]  /*cb30*/  IMAD.WIDE.U32 R22, R3, UR4, R22 ;  /* 0x0000000403167c25 */ /* 0x001fc8000f8e0016 */
[----:B------:R-:W-:Y:S01]  /*cb40*/  IMAD R3, R3, UR5, RZ ;  /* 0x0000000503037c24 */ /* 0x000fe2000f8e02ff */
[----:B------:R-:W-:Y:S02]  /*cb50*/  ULDC.64 UR4, c[0x0][0x650] ;  /* 0x0001940000047ab9 */ /* 0x000fe40000000a00 */
[----:B------:R-:W-:Y:S01]  /*cb60*/  ISETP.GE.U32.AND P0, PT, R22, UR4, PT ;  /* 0x0000000416007c0c */ /* 0x000fe2000bf06070 */
[--C-:B------:R-:W-:Y:S01]  /*cb70*/  IMAD.IADD R19, R23, 0x1, R3.reuse ;  /* 0x0000000117137824 */ /* 0x100fe200078e0203 */
[----:B------:R-:W-:Y:S01]  /*cb80*/  PRMT R3, RZ, 0x7610, R3 ;  /* 0x00007610ff037816 */ /* 0x000fe20000000003 */
[----:B------:R-:W-:-:S03]  /*cb90*/  IMAD.MOV.U32 R23, RZ, RZ, -0x1 ;  /* 0xffffffffff177424 */ /* 0x000fc600078e00ff */
[----:B------:R-:W-:-:S13]  /*cba0*/  ISETP.GE.U32.AND.EX P0, PT, R19, UR5, PT, P0 ;  /* 0x0000000513007c0c */ /* 0x000fda000bf06100 */
[----:B------:R-:W-:Y:S05]  /*cbb0*/  @P0 BRA `(.L_x_273) ;  /* 0x0000000400700947 */ /* 0x000fea0003800000 */
[----:B----4-:R-:W0:Y:S01]  /*cbc0*/  S2R R12, SR_CTAID.X ;  /* 0x00000000000c7919 */ /* 0x010e220000002500 */
[----:B------:R-:W4:Y:S01]  /*cbd0*/  LDC.64 R10, c[0x0][0x628] ;  /* 0x00018a00ff0a7b82 */ /* 0x000f220000000a00 */
[----:B------:R-:W-:Y:S01]  /*cbe0*/  ULDC UR4, c[0x0][0x150] ;  /* 0x0000540000047ab9 */ /* 0x000fe20000000800 */
[----:B-1----:R-:W-:Y:S01]  /*cbf0*/  IMAD.MOV.U32 R8, RZ, RZ, R22 ;  /* 0x000000ffff087224 */ /* 0x002fe200078e0016 */
[----:B------:R-:W1:Y:S01]  /*cc00*/  S2R R20, SR_CTAID.Y ;  /* 0x0000000000147919 */ /* 0x000e620000002600 */
[----:B------:R-:W-:-:S04]  /*cc10*/  IMAD.MOV.U32 R9, RZ, RZ, R19 ;  /* 0x000000ffff097224 */ /* 0x000fc800078e0013 */
[----:B------:R-:W1:Y:S08]  /*cc20*/  LDC R21, c[0x0][0x144] ;  /* 0x00005100ff157b82 */ /* 0x000e700000000800 */
[----:B------:R-:W1:Y:S08]  /*cc30*/  LDC R0, c[0x0][0x630] ;  /* 0x00018c00ff007b82 */ /* 0x000e700000000800 */
[----:B------:R-:W1:Y:S01]  /*cc40*/  LDC.64 R14, c[0x0][0x620] ;  /* 0x00018800ff0e7b82 */ /* 0x000e620000000a00 */
[----:B----4-:R-:W-:-:S04]  /*cc50*/  ISETP.NE.U32.AND P0, PT, R10, RZ, PT ;  /* 0x000000ff0a00720c */ /* 0x010fc80003f05070 */
[----:B------:R-:W-:Y:S02]  /*cc60*/  ISETP.NE.AND.EX P0, PT, R11, RZ, PT, P0 ;  /* 0x000000ff0b00720c */ /* 0x000fe40003f05300 */
[----:B0-----:R-:W-:-:S05]  /*cc70*/  I2FP.F32.U32 R3, R12 ;  /* 0x0000000c00037245 */ /* 0x001fca0000201000 */
[----:B------:R-:W-:-:S04]  /*cc80*/  FMUL R3, R3, UR4 ;  /* 0x0000000403037c20 */ /* 0x000fc80008400000 */
[----:B------:R0:W4:Y:S02]  /*cc90*/  F2I.U32.TRUNC.NTZ R18, R3 ;  /* 0x0000000300127305 */ /* 0x000124000020f000 */
[----:B------:R-:W-:Y:S05]  /*cca0*/  @!P0 BRA `(.L_x_274) ;  /* 0x0000000000288947 */ /* 0x000fea0003800000 */
[----:B0-----:R-:W0:Y:S02]  /*ccb0*/  LDC R3, c[0x0][0x634] ;  /* 0x00018d00ff037b82 */ /* 0x001e240000000800 */
[----:B0-----:R-:W-:-:S05]  /*ccc0*/  IADD3 R3, P0, R22, R3, RZ ;  /* 0x0000000316037210 */ /* 0x001fca0007f1e0ff */
[----:B------:R-:W-:-:S04]  /*ccd0*/  IMAD.X R13, RZ, RZ, R19, P0 ;  /* 0x000000ffff0d7224 */ /* 0x000fc800000e0613 */
[----:B---3--:R-:W-:-:S04]  /*cce0*/  IMAD.WIDE.U32 R4, R13, R10, RZ ;  /* 0x0000000a0d047225 */ /* 0x008fc800078e00ff */
[----:B------:R-:W-:-:S04]  /*ccf0*/  IMAD.WIDE.U32 R6, P0, R3, R11, R4 ;  /* 0x0000000b03067225 */ /* 0x000fc80007800004 */
[----:B------:R-:W-:-:S04]  /*cd00*/  IMAD.WIDE.U32 R4, R3, R10, RZ ;  /* 0x0000000a03047225 */ /* 0x000fc800078e00ff */
[----:B------:R-:W-:Y:S01]  /*cd10*/  IMAD.X R9, RZ, RZ, RZ, P0 ;  /* 0x000000ffff097224 */ /* 0x000fe200000e06ff */
[----:B------:R-:W-:Y:S01]  /*cd20*/  IADD3 RZ, P0, R5, R6, RZ ;  /* 0x0000000605ff7210 */ /* 0x000fe20007f1e0ff */
[----:B------:R-:W-:-:S04]  /*cd30*/  IMAD.MOV.U32 R8, RZ, RZ, R7 ;  /* 0x000000ffff087224 */ /* 0x000fc800078e0007 */
[----:B------:R-:W-:-:S08]  /*cd40*/  IMAD.WIDE.U32.X R8, R13, R11, R8, P0 ;  /* 0x0000000b0d087225 */ /* 0x000fd000000e0408 */
.L_x_274:
[----:B------:R-:W5:Y:S01]  /*cd50*/  LDC.64 R26, c[0x0][0x640] ;  /* 0x00019000ff1a7b82 */ /* 0x000f620000000a00 */
[-CC-:B-1----:R-:W-:Y:S01]  /*cd60*/  SHF.R.U64 R13, R8, R0.reuse, R9.reuse ;  /* 0x00000000080d7219 */ /* 0x182fe20000001209 */
[----:B----4-:R-:W-:Y:S01]  /*cd70*/  IMAD.MOV R7, RZ, RZ, -R18 ;  /* 0x000000ffff077224 */ /* 0x010fe200078e0a12 */
[----:B------:R-:W-:Y:S01]  /*cd80*/  SHF.R.U32.HI R0, RZ, R0, R9 ;  /* 0x00000000ff007219 */ /* 0x000fe20000011609 */
[----:B------:R-:W-:Y:S01]  /*cd90*/  IMAD.MOV.U32 R18, RZ, RZ, R22 ;  /* 0x000000ffff127224 */ /* 0x000fe200078e0016 */
[----:B0-----:R-:W-:Y:S01]  /*cda0*/  IADD3 R3, P0, RZ, -R13, RZ ;  /* 0x8000000dff037210 */ /* 0x001fe20007f1e0ff */
[----:B------:R-:W-:Y:S01]  /*cdb0*/  IMAD R23, R21, R7, R12 ;  /* 0x0000000715177224 */ /* 0x000fe200078e020c */
[----:B------:R-:W-:Y:S01]  /*cdc0*/  ULDC UR4, c[0x0][0x154] ;  /* 0x0000550000047ab9 */ /* 0x000fe20000000800 */
[----:B------:R-:W0:Y:S01]  /*cdd0*/  LDC R6, c[0x0][0x618] ;  /* 0x00018600ff067b82 */ /* 0x000e220000000800 */
[----:B------:R-:W-:Y:S02]  /*cde0*/  IMAD.MOV.U32 R7, RZ, RZ, 0x1 ;  /* 0x00000001ff077424 */ /* 0x000fe400078e00ff */
[----:B---3--:R-:W-:-:S04]  /*cdf0*/  IMAD.X R5, RZ, RZ, ~R0, P0 ;  /* 0x000000ffff057224 */ /* 0x008fc800000e0e00 */
[-C--:B------:R-:W-:Y:S01]  /*ce00*/  IMAD R0, R5, R14.reuse, RZ ;  /* 0x0000000e05007224 */ /* 0x080fe200078e02ff */
[----:B------:R-:W1:Y:S01]  /*ce10*/  LDC R8, c[0x0][0x608] ;  /* 0x00018200ff087b82 */ /* 0x000e620000000800 */
[----:B------:R-:W-:-:S04]  /*ce20*/  IMAD.WIDE.U32 R4, R3, R14, R18 ;  /* 0x0000000e03047225 */ /* 0x000fc800078e0012 */
[----:B------:R-:W-:Y:S01]  /*ce30*/  IMAD R3, R3, R15, R0 ;  /* 0x0000000f03037224 */ /* 0x000fe200078e0200 */
[----:B------:R-:W-:Y:S02]  /*ce40*/  I2FP.F32.U32 R0, R20 ;  /* 0x0000001400007245 */ /* 0x000fe40000201000 */
[----:B------:R-:W3:Y:S01]  /*ce50*/  LDC R24, c[0x0][0x658] ;  /* 0x00019600ff187b82 */ /* 0x000ee20000000800 */
[----:B------:R-:W-:Y:S01]  /*ce60*/  IMAD.IADD R3, R5, 0x1, R3 ;  /* 0x0000000105037824 */ /* 0x000fe200078e0203 */
[----:B-----5:R-:W-:Y:S01]  /*ce70*/  ISETP.NE.U32.AND P0, PT, R26, RZ, PT ;  /* 0x000000ff1a00720c */ /* 0x020fe20003f05070 */
[----:B------:R-:W-:Y:S01]  /*ce80*/  FMUL R0, R0, UR4 ;  /* 0x0000000400007c20 */ /* 0x000fe20008400000 */
[----:B------:R-:W-:Y:S02]  /*ce90*/  IMAD.MOV.U32 R5, RZ, RZ, -0x1 ;  /* 0xffffffffff057424 */ /* 0x000fe400078e00ff */
[----:B------:R-:W-:Y:S01]  /*cea0*/  ISETP.NE.AND.EX P0, PT, R27, RZ, PT, P0 ;  /* 0x000000ff1b00720c */ /* 0x000fe20003f05300 */
[----:B------:R4:W2:Y:S01]  /*ceb0*/  F2I.U32.TRUNC.NTZ R15, R0 ;  /* 0x00000000000f7305 */ /* 0x0008a2000020f000 */
[----:B------:R-:W2:Y:S01]  /*cec0*/  LDC R21, c[0x0][0x148] ;  /* 0x00005200ff157b82 */ /* 0x000ea20000000800 */
[----:B0-----:R-:W-:-:S02]  /*ced0*/  SHF.R.U64 R12, R4, R6, R3 ;  /* 0x00000006040c7219 */ /* 0x001fc40000001203 */
[----:B------:R-:W-:-:S05]  /*cee0*/  SHF.R.U32.HI R3, RZ, R6, R3 ;  /* 0x00000006ff037219 */ /* 0x000fca0000011603 */
[----:B------:R-:W0:Y:S01]  /*cef0*/  LDC R18, c[0x0][0x600] ;  /* 0x00018000ff127b82 */ /* 0x000e220000000800 */
[-CC-:B-1----:R-:W-:Y:S02]  /*cf00*/  SHF.R.U64 R10, R12, R8.reuse, R3.reuse ;  /* 0x000000080c0a7219 */ /* 0x182fe40000001203 */
[----:B------:R-:W-:-:S05]  /*cf10*/  SHF.R.U32.HI R3, RZ, R8, R3 ;  /* 0x00000008ff037219 */ /* 0x000fca0000011603 */
[----:B------:R-:W1:Y:S01]  /*cf20*/  LDC R28, c[0x0][0x648] ;  /* 0x00019200ff1c7b82 */ /* 0x000e620000000800 */
[-C--:B---3--:R-:W-:Y:S02]  /*cf30*/  SHF.L.U32 R4, R5, R24.reuse, RZ ;  /* 0x0000001805047219 */ /* 0x088fe400000006ff */
[-CC-:B------:R-:W-:Y:S02]  /*cf40*/  SHF.R.U64 R14, R10, R24.reuse, R3.reuse ;  /* 0x000000180a0e7219 */ /* 0x180fe40000001203 */
[----:B------:R-:W-:Y:S02]  /*cf50*/  SHF.R.U32.HI R5, RZ, R24, R3 ;  /* 0x00000018ff057219 */ /* 0x000fe40000011603 */
[----:B------:R-:W-:Y:S01]  /*cf60*/  LOP3.LUT R25, RZ, R4, RZ, 0x33, !PT ;  /* 0x00000004ff197212 */ /* 0x000fe200078e33ff */
[----:B------:R-:W3:Y:S01]  /*cf70*/  LDC R29, c[0x0][0x638] ;  /* 0x00018e00ff1d7b82 */ /* 0x000ee20000000800 */
[----:B------:R-:W-:Y:S01]  /*cf80*/  SHF.L.U32 R24, R7, R24, RZ ;  /* 0x0000001807187219 */ /* 0x000fe200000006ff */
[----:B------:R-:W-:-:S06]  /*cf90*/  IMAD.MOV.U32 R4, RZ, RZ, R14 ;  /* 0x000000ffff047224 */ /* 0x000fcc00078e000e */
[----:B------:R-:W0:Y:S01]  /*cfa0*/  LDC R30, c[0x0][0x610] ;  /* 0x00018400ff1e7b82 */ /* 0x000e220000000800 */
[----:B----4-:R-:W-:Y:S05]  /*cfb0*/  @!P0 BRA `(.L_x_275) ;  /* 0x0000000000288947 */ /* 0x010fea0003800000 */
        /* <DEDUP_REMOVED lines=10> */
.L_x_275:
[----:B------:R-:W4:Y:S01]  /*d060*/  LDC R3, c[0x0][0x65c] ;  /* 0x00019700ff037b82 */ /* 0x000f220000000800 */
[----:B-1----:R-:W-:Y:S01]  /*d070*/  SHF.R.U64 R0, R4, R28, R5 ;  /* 0x0000001c04007219 */ /* 0x002fe20000001205 */
[----:B0-----:R-:W-:Y:S01]  /*d080*/  VIADD R7, R18, 0xffffffff ;  /* 0xffffffff12077836 */ /* 0x001fe20000000000 */
[----:B------:R-:W-:Y:S01]  /*d090*/  LOP3.LUT R5, R10, R25, RZ, 0xc0, !PT ;  /* 0x000000190a057212 */ /* 0x000fe200078ec0ff */
[----:B--2---:R-:W-:Y:S02]  /*d0a0*/  IMAD.MOV R15, RZ, RZ, -R15 ;  /* 0x000000ffff0f7224 */ /* 0x004fe400078e0a0f */
[----:B------:R-:W-:Y:S01]  /*d0b0*/  IMAD.MOV.U32 R4, RZ, RZ, 0x1 ;  /* 0x00000001ff047424 */ /* 0x000fe200078e00ff */
[----:B------:R-:W-:Y:S02]  /*d0c0*/  LOP3.LUT R12, R12, R7, RZ, 0xc0, !PT ;  /* 0x000000070c0c7212 */ /* 0x000fe400078ec0ff */
[----:B----4-:R-:W-:Y:S01]  /*d0d0*/  ISETP.NE.AND P0, PT, R3, 0x1, PT ;  /* 0x000000010300780c */ /* 0x010fe20003f05270 */
[----:B------:R-:W-:-:S02]  /*d0e0*/  IMAD.MOV R3, RZ, RZ, -R0 ;  /* 0x000000ffff037224 */ /* 0x000fc400078e0a00 */
[----:B------:R-:W-:Y:S02]  /*d0f0*/  IMAD R0, R24, R0, R5 ;  /* 0x0000000018007224 */ /* 0x000fe400078e0205 */
[----:B---3--:R-:W-:-:S04]  /*d100*/  IMAD R3, R3, R29, R14 ;  /* 0x0000001d03037224 */ /* 0x008fc800078e020e */
[----:B------:R-:W-:Y:S01]  /*d110*/  IMAD R5, R3, R18, R12 ;  /* 0x0000001203057224 */ /* 0x000fe200078e020c */
[----:B------:R-:W-:Y:S01]  /*d120*/  PRMT R3, R4, 0x7610, R3 ;  /* 0x0000761004037816 */ /* 0x000fe20000000003 */
[----:B------:R-:W-:Y:S02]  /*d130*/  IMAD.MOV.U32 R18, RZ, RZ, R13 ;  /* 0x000000ffff127224 */ /* 0x000fe400078e000d */
[----:B------:R-:W-:-:S04]  /*d140*/  @P0 IMAD R23, R21, R15, R20 ;  /* 0x0000000f15170224 */ /* 0x000fc800078e0214 */
[----:B------:R-:W-:-:S05]  /*d150*/  IMAD R0, R0, R30, R23 ;  /* 0x0000001e00007224 */ /* 0x000fca00078e0217 */
[----:B------:R-:W-:Y:S02]  /*d160*/  SEL R23, R5, R0, !P0 ;  /* 0x0000000005177207 */ /* 0x000fe40004000000 */
[----:B------:R-:W-:-:S07]  /*d170*/  SEL R0, R0, R5, !P0 ;  /* 0x0000000500007207 */ /* 0x000fce0004000000 */
.L_x_273:
[----:B------:R0:W-:Y:S01]  /*d180*/  STL [R1], R0 ;  /* 0x0000000001007387 */ /* 0x0001e20000100800 */
[----:B------:R-:W-:-:S13]  /*d190*/  LOP3.LUT P0, RZ, R3, 0xff, RZ, 0xc0, !PT ;  /* 0x000000ff03ff7812 */ /* 0x000fda000780c0ff */
[----:B0-----:R-:W-:Y:S05]  /*d1a0*/  @P0 BRA `(.L_x_276) ;  /* 0xffffff4000380947 */ /* 0x001fea000383ffff */
[----:B------:R-:W-:Y:S05]  /*d1b0*/  EXIT ;  /* 0x000000000000794d */ /* 0x000fea0003800000 */
.L_x_7:
[----:B0-----:R-:W-:Y:S01]  /*d1c0*/  ULDC.64 UR4, c[0x0][0x650] ;  /* 0x0001940000047ab9 */ /* 0x001fe20000000a00 */
[----:B------:R-:W-:Y:S01]  /*d1d0*/  PRMT R8, RZ, 0x7610, R8 ;  /* 0x00007610ff087816 */ /* 0x000fe20000000008 */
[----:B------:R-:W-:Y:S01]  /*d1e0*/  IMAD.MOV.U32 R13, RZ, RZ, -0x1 ;  /* 0xffffffffff0d7424 */ /* 0x000fe200078e00ff */
[----:B------:R-:W-:Y:S01]  /*d1f0*/  ISETP.GE.U32.AND P0, PT, R22, UR4, PT ;  /* 0x0000000416007c0c */ /* 0x000fe2000bf06070 */
[----:B------:R-:W-:Y:S02]  /*d200*/  IMAD.MOV.U32 R16, RZ, RZ, -0x1 ;  /* 0xffffffffff107424 */ /* 0x000fe400078e00ff */
[----:B------:R-:W-:Y:S01]  /*d210*/  IMAD.MOV.U32 R6, RZ, RZ, -0x1 ;  /* 0xffffffffff067424 */ /* 0x000fe200078e00ff */
[----:B------:R-:W-:-:S13]  /*d220*/  ISETP.GE.U32.AND.EX P0, PT, R19, UR5, PT, P0 ;  /* 0x0000000513007c0c */ /* 0x000fda000bf06100 */
[----:B------:R-:W-:Y:S05]  /*d230*/  @P0 BRA `(.L_x_277) ;  /* 0x0000000400300947 */ /* 0x000fea0003800000 */
        /* <DEDUP_REMOVED lines=18> */
.L_x_278:
        /* <DEDUP_REMOVED lines=11> */
[----:B------:R-:W-:-:S03]  /*d410*/  IMAD R11, R11, R25, R6 ;  /* 0x000000190b0b7224 */ /* 0x000fc600078e0206 */
[----:B------:R-:W3:Y:S01]  /*d420*/  LDC R27, c[0x0][0x658] ;  /* 0x00019600ff1b7b82 */ /* 0x000ee20000000800 */
[----:B------:R-:W-:Y:S01]  /*d430*/  IMAD.IADD R9, R9, 0x1, R11 ;  /* 0x0000000109097824 */ /* 0x000fe200078e020b */
[----:B0-----:R-:W-:-:S04]  /*d440*/  ISETP.NE.U32.AND P0, PT, R28, RZ, PT ;  /* 0x000000ff1c00720c */ /* 0x001fc80003f05070 */
[----:B------:R-:W-:Y:S02]  /*d450*/  ISETP.NE.AND.EX P0, PT, R29, RZ, PT, P0 ;  /* 0x000000ff1d00720c */ /* 0x000fe40003f05300 */
[----:B------:R-:W0:Y:S01]  /*d460*/  LDC R16, c[0x0][0x600] ;  /* 0x00018000ff107b82 */ /* 0x000e220000000800 */
[-CC-:B-1----:R-:W-:Y:S01]  /*d470*/  SHF.R.U64 R14, R8, R10.reuse, R9.reuse ;  /* 0x0000000a080e7219 */ /* 0x182fe20000001209 */
[----:B------:R-:W-:Y:S01]  /*d480*/  IMAD.MOV.U32 R8, RZ, RZ, -0x1 ;  /* 0xffffffffff087424 */ /* 0x000fe200078e00ff */
[----:B------:R-:W-:-:S05]  /*d490*/  SHF.R.U32.HI R9, RZ, R10, R9 ;  /* 0x0000000aff097219 */ /* 0x000fca0000011609 */
[----:B------:R-:W1:Y:S01]  /*d4a0*/  LDC R18, c[0x0][0x648] ;  /* 0x00019200ff127b82 */ /* 0x000e620000000800 */
[-CC-:B--2---:R-:W-:Y:S02]  /*d4b0*/  SHF.R.U64 R21, R14, R12.reuse, R9.reuse ;  /* 0x0000000c0e157219 */ /* 0x184fe40000001209 */
[----:B------:R-:W-:-:S05]  /*d4c0*/  SHF.R.U32.HI R6, RZ, R12, R9 ;  /* 0x0000000cff067219 */ /* 0x000fca0000011609 */
[----:B------:R-:W2:Y:S01]  /*d4d0*/  LDC R24, c[0x0][0x638] ;  /* 0x00018e00ff187b82 */ /* 0x000ea20000000800 */
[-C--:B---3--:R-:W-:Y:S02]  /*d4e0*/  SHF.L.U32 R8, R8, R27.reuse, RZ ;  /* 0x0000001b08087219 */ /* 0x088fe400000006ff */
[-CC-:B------:R-:W-:Y:S02]  /*d4f0*/  SHF.R.U64 R23, R21, R27.reuse, R6.reuse ;  /* 0x0000001b15177219 */ /* 0x180fe40000001206 */
[----:B------:R-:W-:Y:S02]  /*d500*/  LOP3.LUT R30, RZ, R8, RZ, 0x33, !PT ;  /* 0x00000008ff1e7212 */ /* 0x000fe400078e33ff */
[----:B------:R-:W-:Y:S01]  /*d510*/  SHF.R.U32.HI R9, RZ, R27, R6 ;  /* 0x0000001bff097219 */ /* 0x000fe20000011606 */
[----:B------:R-:W3:Y:S01]  /*d520*/  LDC R25, c[0x0][0x610] ;  /* 0x00018400ff197b82 */ /* 0x000ee20000000800 */
[----:B------:R-:W-:Y:S01]  /*d530*/  IMAD.MOV.U32 R8, RZ, RZ, R23 ;  /* 0x000000ffff087224 */ /* 0x000fe200078e0017 */
[----:B------:R-:W-:Y:S06]  /*d540*/  @!P0 BRA `(.L_x_279) ;  /* 0x0000000000288947 */ /* 0x000fec0003800000 */
        /* <DEDUP_REMOVED lines=10> */
.L_x_279:
[----:B------:R-:W4:Y:S01]  /*d5f0*/  LDC R10, c[0x0][0x65c] ;  /* 0x00019700ff0a7b82 */ /* 0x000f220000000800 */
[----:B-1----:R-:W-:Y:S01]  /*d600*/  SHF.R.U64 R6, R8, R18, R9 ;  /* 0x0000001208067219 */ /* 0x002fe20000001209 */
[----:B0-----:R-:W-:Y:S01]  /*d610*/  VIADD R9, R16, 0xffffffff ;  /* 0xffffffff10097836 */ /* 0x001fe20000000000 */
[----:B------:R-:W-:Y:S02]  /*d620*/  SHF.L.U32 R26, R26, R27, RZ ;  /* 0x0000001b1a1a7219 */ /* 0x000fe400000006ff */
[----:B------:R-:W-:Y:S01]  /*d630*/  LOP3.LUT R5, R21, R30, RZ, 0xc0, !PT ;  /* 0x0000001e15057212 */ /* 0x000fe200078ec0ff */
[----:B------:R-:W-:-:S04]  /*d640*/  IMAD.MOV R8, RZ, RZ, -R6 ;  /* 0x000000ffff087224 */ /* 0x000fc800078e0a06 */
[----:B------:R-:W-:Y:S01]  /*d650*/  IMAD R6, R26, R6, R5 ;  /* 0x000000061a067224 */ /* 0x000fe200078e0205 */
[----:B------:R-:W-:Y:S02]  /*d660*/  LOP3.LUT R5, R14, R9, RZ, 0xc0, !PT ;  /* 0x000000090e057212 */ /* 0x000fe400078ec0ff */
[----:B----4-:R-:W-:-:S13]  /*d670*/  ISETP.NE.AND P0, PT, R10, 0x1, PT ;  /* 0x000000010a00780c */ /* 0x010fda0003f05270 */
[----:B------:R-:W-:Y:S02]  /*d680*/  @P0 IMAD R3, R7, R20, R4 ;  /* 0x0000001407030224 */ /* 0x000fe400078e0204 */
[----:B--2---:R-:W-:Y:S02]  /*d690*/  IMAD R4, R8, R24, R23 ;  /* 0x0000001808047224 */ /* 0x004fe400078e0217 */
[----:B---3--:R-:W-:Y:S02]  /*d6a0*/  IMAD R3, R6, R25, R3 ;  /* 0x0000001906037224 */ /* 0x008fe400078e0203 */
[----:B------:R-:W-:Y:S02]  /*d6b0*/  IMAD R4, R4, R16, R5 ;  /* 0x0000001004047224 */ /* 0x000fe400078e0205 */
[----:B------:R-:W-:Y:S02]  /*d6c0*/  IMAD.MOV.U32 R8, RZ, RZ, 0x1 ;  /* 0x00000001ff087424 */ /* 0x000fe400078e00ff */
[----:B------:R-:W-:Y:S01]  /*d6d0*/  IMAD.MOV.U32 R6, RZ, RZ, R17 ;  /* 0x000000ffff067224 */ /* 0x000fe200078e0011 */
[----:B------:R-:W-:-:S02]  /*d6e0*/  SEL R16, R4, R3, !P0 ;  /* 0x0000000304107207 */ /* 0x000fc40004000000 */
[----:B------:R-:W-:-:S07]  /*d6f0*/  SEL R13, R3, R4, !P0 ;  /* 0x00000004030d7207 */ /* 0x000fce0004000000 */
.L_x_277:
[----:B------:R-:W-:-:S08]  /*d700*/  NOP ;  /* 0x0000000000007918 */ /* 0x000fd00000000000 */
[----:B------:R-:W0:-:S00]  /*d710*/  USETMAXREG.DEALLOC.CTAPOOL 0x28 ;  /* 0x00000028000079c8 */ /* 0x000e0000080e0500 */
[----:B0-----:R-:W-:-:S13]  /*d720*/  ISETP.NE.AND P0, PT, R0, RZ, PT ;  /* 0x000000ff0000720c */ /* 0x001fda0003f05270 */
[----:B------:R-:W-:Y:S05]  /*d730*/  @P0 EXIT ;  /* 0x000000000000094d */ /* 0x000fea0003800000 */
[----:B------:R-:W-:Y:S01]  /*d740*/  LOP3.LUT P0, RZ, R8, 0xff, RZ, 0xc0, !PT ;  /* 0x000000ff08ff7812 */ /* 0x000fe2000780c0ff */
[----:B------:R-:W-:Y:S02]  /*d750*/  IMAD.MOV.U32 R0, RZ, RZ, 0x1 ;  /* 0x00000001ff007424 */ /* 0x000fe400078e00ff */
[----:B------:R-:W-:-:S10]  /*d760*/  IMAD.MOV.U32 R11, RZ, RZ, RZ ;  /* 0x000000ffff0b7224 */ /* 0x000fd400078e00ff */
[----:B------:R-:W-:Y:S05]  /*d770*/  @!P0 BRA `(.L_x_280) ;  /* 0x0000000c00548947 */ /* 0x000fea0003800000 */
[----:B------:R-:W0:Y:S01]  /*d780*/  LDC R0, c[0x0][0x28c] ;  /* 0x0000a300ff007b82 */ /* 0x000e220000000800 */
[----:B------:R-:W1:Y:S01]  /*d790*/  S2R R9, SR_CgaCtaId ;  /* 0x0000000000097919 */ /* 0x000e620000008800 */
[----:B------:R-:W-:Y:S01]  /*d7a0*/  ULDC UR5, c[0x0][0x600] ;  /* 0x0001800000057ab9 */ /* 0x000fe20000000800 */
[----:B------:R-:W-:Y:S01]  /*d7b0*/  ULDC UR4, c[0x0][0xc] ;  /* 0x0000030000047ab9 */ /* 0x000fe20000000800 */
[----:B------:R-:W-:Y:S01]  /*d7c0*/  UIADD3 UR16, UR5, -0x1, URZ ;  /* 0xffffffff05107890 */ /* 0x000fe2000fffe03f */
[----:B------:R-:W-:Y:S01]  /*d7d0*/  BSSY B0, `(.L_x_280) ;  /* 0x00000cf000007945 */ /* 0x000fe20003800000 */
[----:B------:R-:W-:Y:S01]  /*d7e0*/  ULDC UR6, c[0x0][0x658] ;  /* 0x0001960000067ab9 */ /* 0x000fe20000000800 */
[----:B------:R-:W-:Y:S01]  /*d7f0*/  ULDC UR5, c[0x0][0x10] ;  /* 0x0000040000057ab9 */ /* 0x000fe20000000800 */
[----:B------:R-:W-:Y:S01]  /*d800*/  UMOV UR7, 0xffffffff ;  /* 0xffffffff00077882 */ /* 0x000fe20000000000 */
[----:B------:R-:W-:Y:S01]  /*d810*/  UMOV UR8, 0x1 ;  /* 0x0000000100087882 */ /* 0x000fe20000000000 */
[----:B------:R-:W-:Y:S01]  /*d820*/  UIMAD.WIDE.U32 UR4, UR4, UR5, URZ ;  /* 0x00000005040472a5 */ /* 0x000fe2000f8e003f */
[----:B------:R-:W-:Y:S01]  /*d830*/  IMAD.MOV.U32 R12, RZ, RZ, 0x1 ;  /* 0x00000001ff0c7424 */ /* 0x000fe200078e00ff */
[----:B------:R-:W-:Y:S01]  /*d840*/  USHF.L.U32 UR7, UR7, UR6, URZ ;  /* 0x0000000607077299 */ /* 0x000fe2000800063f */
[----:B------:R-:W-:Y:S01]  /*d850*/  IMAD.MOV.U32 R11, RZ, RZ, RZ ;  /* 0x000000ffff0b7224 */ /* 0x000fe200078e00ff */
[----:B------:R-:W-:-:S02]  /*d860*/  USHF.L.U32 UR18, UR8, UR6, URZ ;  /* 0x0000000608127299 */ /* 0x000fc4000800063f */
[----:B------:R-:W-:Y:S01]  /*d870*/  ULOP3.LUT UR17, URZ, UR7, URZ, 0x33, !UPT ;  /* 0x000000073f117292 */ /* 0x000fe2000f8e333f */
[----:B------:R-:W-:Y:S01]  /*d880*/  ULDC UR6, c[0x0][0x14] ;  /* 0x0000050000067ab9 */ /* 0x000fe20000000800 */
[----:B------:R-:W-:Y:S01]  /*d890*/  ULDC.64 UR22, c[0x0][0x198] ;  /* 0x0000660000167ab9 */ /* 0x000fe20000000a00 */
[----:B------:R-:W-:Y:S02]  /*d8a0*/  UIMAD.WIDE.U32 UR20, UR4, UR6, URZ ;  /* 0x00000006041472a5 */ /* 0x000fe4000f8e003f */
[----:B------:R-:W-:Y:S01]  /*d8b0*/  UIMAD UR13, UR5, UR6, URZ ;  /* 0x00000006050d72a4 */ /* 0x000fe2000f8e023f */
[----:B0-----:R-:W-:-:S03]  /*d8c0*/  VIADD R0, R0, 0x1f ;  /* 0x0000001f00007836 */ /* 0x001fc60000000000 */
[----:B------:R-:W-:Y:S02]  /*d8d0*/  UIADD3 UR13, UR21, UR13, URZ ;  /* 0x0000000d150d7290 */ /* 0x000fe4000fffe03f */
[----:B------:R-:W-:-:S04]  /*d8e0*/  SHF.R.S32.HI R3, RZ, 0x1f, R0 ;  /* 0x0000001fff037819 */ /* 0x000fc80000011400 */
[----:B------:R-:W-:Y:S01]  /*d8f0*/  LEA.HI R8, R3, R0, RZ, 0x5 ;  /* 0x0000000003087211 */ /* 0x000fe200078f28ff */
[----:B------:R-:W-:Y:S01]  /*d900*/  IMAD.MOV.U32 R0, RZ, RZ, 0x1 ;  /* 0x00000001ff007424 */ /* 0x000fe200078e00ff */
[----:B------:R-:W-:Y:S02]  /*d910*/  LOP3.LUT R3, R2, 0x2, RZ, 0xfc, !PT ;  /* 0x0000000202037812 */ /* 0x000fe400078efcff */
[----:B------:R-:W-:Y:S02]  /*d920*/  SHF.R.S32.HI R8, RZ, 0x5, R8 ;  /* 0x00000005ff087819 */ /* 0x000fe40000011408 */
[----:B-1----:R-:W-:-:S03]  /*d930*/  LOP3.LUT R9, R9, 0x1, RZ, 0xc0, !PT ;  /* 0x0000000109097812 */ /* 0x002fc600078ec0ff */
[----:B------:R-:W-:-:S07]  /*d940*/  VIADD R10, R8, 0x1 ;  /* 0x00000001080a7836 */ /* 0x000fce0000000000 */
.L_x_291:
[----:B------:R-:W-:-:S03]  /*d950*/  UMOV UR4, 0xffffffff ;  /* 0xffffffff00047882 */ /* 0x000fc60000000000 */
[----:B------:R-:W-:Y:S05]  /*d960*/  BRA.DIV UR4, `(.L_x_281) ;  /* 0x0000001204307947 */ /* 0x000fea000b800000 */
[----:B------:R-:W-:-:S13]  /*d970*/  ELECT P6, URZ, PT ;  /* 0x00000000003f782f */ /* 0x000fda00038c0000 */
.L_x_305:
[----:B------:R-:W0:Y:S01]  /*d980*/  LDC R4, c[0x0][0x28c] ;  /* 0x0000a300ff047b82 */ /* 0x000e220000000800 */
[----:B------:R-:W-:Y:S01]  /*d990*/  BSSY B1, `(.L_x_282) ;  /* 0x000003b000017945 */ /* 0x000fe20003800000 */
[----:B0-----:R-:W-:-:S13]  /*d9a0*/  ISETP.LT.OR P6, PT, R4, 0x1, !P6 ;  /* 0x000000010400780c */ /* 0x001fda00077c1670 */
[----:B------:R-:W-:Y:S05]  /*d9b0*/  @P6 BRA `(.L_x_283) ;  /* 0x0000000000e06947 */ /* 0x000fea0003800000 */
[----:B------:R-:W-:Y:S02]  /*d9c0*/  IMAD R16, R16, 0x2, R9 ;  /* 0x0000000210107824 */ /* 0x000fe400078e0209 */
[----:B------:R-:W-:Y:S02]  /*d9d0*/  IMAD R17, R13, 0x180, RZ ;  /* 0x000001800d117824 */ /* 0x000fe400078e02ff */
[----:B------:R-:W-:Y:S02]  /*d9e0*/  IMAD.MOV.U32 R18, RZ, RZ, RZ ;  /* 0x000000ffff127224 */ /* 0x000fe400078e00ff */
[----:B------:R-:W-:Y:S02]  /*d9f0*/  IMAD.MOV.U32 R4, RZ, RZ, R10 ;  /* 0x000000ffff047224 */ /* 0x000fe400078e000a */
[----:B------:R-:W-:Y:S02]  /*da00*/  IMAD.MOV.U32 R5, RZ, RZ, R0 ;  /* 0x000000ffff057224 */ /* 0x000fe400078e0000 */
[----:B------:R-:W-:-:S02]  /*da10*/  IMAD.MOV.U32 R14, RZ, RZ, R11 ;  /* 0x000000ffff0e7224 */ /* 0x000fc400078e000b */
[----:B------:R-:W-:-:S07]  /*da20*/  IMAD R15, R16, 0x30, RZ ;  /* 0x00000030100f7824 */ /* 0x000fce00078e02ff */
.L_x_286:
[----:B------:R-:W0:Y:S01]  /*da30*/  S2R R16, SR_CgaCtaId ;  /* 0x0000000000107919 */ /* 0x000e220000008800 */
[----:B------:R-:W-:Y:S01]  /*da40*/  MOV R7, 0x400 ;  /* 0x0000040000077802 */ /* 0x000fe20000000f00 */
[----:B------:R-:W1:Y:S03]  /*da50*/  S2R R13, SR_TID.X ;  /* 0x00000000000d7919 */ /* 0x000e660000002100 */
[----:B0-----:R-:W-:Y:S02]  /*da60*/  LEA R21, R16, R7, 0x18 ;  /* 0x0000000710157211 */ /* 0x001fe400078ec0ff */
[----:B------:R-:W-:Y:S02]  /*da70*/  SHF.L.U32 R7, R5, 0x1f, RZ ;  /* 0x0000001f05077819 */ /* 0x000fe400000006ff */
[----:B-1----:R-:W-:Y:S01]  /*da80*/  LOP3.LUT P1, RZ, R13, 0x7f, RZ, 0xc0, !PT ;  /* 0x0000007f0dff7812 */ /* 0x002fe2000782c0ff */
[----:B------:R-:W-:-:S04]  /*da90*/  IMAD R16, R14, 0x8, R21 ;  /* 0x000000080e107824 */ /* 0x000fc800078e0215 */
[----:B------:R-:W0:Y:S08]  /*daa0*/  SYNCS.PHASECHK.TRANS64.TRYWAIT P0, [R16+URZ+0x38], R7 ;  /* 0x00003807100075a7 */ /* 0x000e30000800017f */
[----:B------:R-:W1:Y:S01]  /*dab0*/  @!P1 LDC R13, c[0x0][0x500] ;  /* 0x00014000ff0d9b82 */ /* 0x000e620000000800 */
[----:B0-----:R-:W-:Y:S05]  /*dac0*/  @!P0 BRA `(.L_x_284) ;  /* 0x0000000c00f88947 */ /* 0x001fea0003800000 */
.L_x_306:
[----:B0-----:R-:W-:Y:S01]  /*dad0*/  PRMT R7, R3, 0x9910, RZ ;  /* 0x0000991003077816 */ /* 0x001fe200000000ff */
[----:B-1----:R0:W-:Y:S03]  /*dae0*/  @!P1 SYNCS.ARRIVE.TRANS64 RZ, [R16+URZ], R13 ;  /* 0x0000000d10ff99a7 */ /* 0x0021e6000800003f */
[----:B------:R-:W-:-:S13]  /*daf0*/  ISETP.NE.AND P0, PT, R7, 0x2, PT ;  /* 0x000000020700780c */ /* 0x000fda0003f05270 */
[----:B0-----:R-:W-:Y:S05]  /*db00*/  @P0 BRA `(.L_x_285) ;  /* 0x0000000000040947 */ /* 0x001fea0003800000 */
[----:B------:R-:W-:Y:S01]  /*db10*/  BPT.TRAP 0x1 ;  /* 0x000000040000795c */ /* 0x000fe20000300000 */
.L_x_285:
[----:B------:R-:W-:Y:S01]  /*db20*/  IMAD R7, R14, 0x2, R9 ;  /* 0x000000020e077824 */ /* 0x000fe200078e0209 */
[----:B------:R-:W-:Y:S01]  /*db30*/  R2UR UR9, R16 ;  /* 0x00000000100972ca */ /* 0x000fe200000e0000 */
[--C-:B------:R-:W-:Y:S01]  /*db40*/  IMAD R13, R14, 0x6000, R21.reuse ;  /* 0x000060000e0d7824 */ /* 0x100fe200078e0215 */
[----:B------:R-:W-:Y:S01]  /*db50*/  UIADD3 UR4, UP0, UR22, 0xf0, URZ ;  /* 0x000000f016047890 */ /* 0x000fe2000ff1e03f */
[----:B------:R-:W-:Y:S01]  /*db60*/  IMAD R7, R7, 0x600, RZ ;  /* 0x0000060007077824 */ /* 0x000fe200078e02ff */
[----:B------:R-:W-:Y:S01]  /*db70*/  R2UR UR11, R17 ;  /* 0x00000000110b72ca */ /* 0x000fe200000e0000 */
[----:B------:R-:W-:Y:S01]  /*db80*/  VIADD R4, R4, 0xffffffff ;  /* 0xffffffff04047836 */ /* 0x000fe20000000000 */
[----:B------:R-:W-:Y:S01]  /*db90*/  R2UR UR5, R13 ;  /* 0x000000000d0572ca */ /* 0x000fe200000e0000 */
[----:B------:R-:W-:Y:S01]  /*dba0*/  IMAD R7, R7, 0x2, R21 ;  /* 0x0000000207077824 */ /* 0x000fe200078e0215 */
[----:B------:R-:W-:Y:S01]  /*dbb0*/  R2UR UR10, R18 ;  /* 0x00000000120a72ca */ /* 0x000fe200000e0000 */
[----:B------:R-:W-:Y:S01]  /*dbc0*/  UIADD3 UR24, UP1, UR22, 0x1f0, URZ ;  /* 0x000001f016187890 */ /* 0x000fe2000ff3e03f */
[----:B------:R-:W-:Y:S01]  /*dbd0*/  R2UR UR12, R6 ;  /* 0x00000000060c72ca */ /* 0x000fe200000e0000 */
[----:B------:R-:W-:Y:S01]  /*dbe0*/  VIADD R14, R14, 0x1 ;  /* 0x000000010e0e7836 */ /* 0x000fe20000000000 */
[----:B------:R-:W-:Y:S01]  /*dbf0*/  R2UR UR8, R7 ;  /* 0x00000000070872ca */ /* 0x000fe200000e0000 */
[----:B------:R-:W-:Y:S01]  /*dc00*/  UIADD3.X UR25, URZ, UR23, URZ, UP1, !UPT ;  /* 0x000000173f197290 */ /* 0x000fe20008ffe43f */
[----:B------:R-:W-:Y:S01]  /*dc10*/  R2UR UR19, R15 ;  /* 0x000000000f1372ca */ /* 0x000fe200000e0000 */
[----:B------:R-:W-:Y:S01]  /*dc20*/  UMOV UR6, 0x0 ;  /* 0x0000000000067882 */ /* 0x000fe20000000000 */
[----:B------:R-:W-:Y:S01]  /*dc30*/  ISETP.GT.AND P1, PT, R4, 0x1, PT ;  /* 0x000000010400780c */ /* 0x000fe20003f24270 */
[----:B------:R-:W-:Y:S01]  /*dc40*/  UMOV UR7, 0x10000000 ;  /* 0x1000000000077882 */ /* 0x000fe20000000000 */
[----:B------:R-:W-:Y:S01]  /*dc50*/  ISETP.NE.AND P0, PT, R14, 0x7, PT ;  /* 0x000000070e00780c */ /* 0x000fe20003f05270 */
[----:B------:R-:W-:Y:S01]  /*dc60*/  UIADD3 UR14, UR5, 0x180, URZ ;  /* 0x00000180050e7890 */ /* 0x000fe2000fffe03f */
[----:B------:R-:W-:Y:S01]  /*dc70*/  VIADD R18, R18, 0x20 ;  /* 0x0000002012127836 */ /* 0x000fe20000000000 */
[----:B------:R-:W-:Y:S01]  /*dc80*/  UIADD3.X UR5, URZ, UR23, URZ, UP0, !UPT ;  /* 0x000000173f057290 */ /* 0x000fe200087fe43f */
[----:B------:R-:W-:Y:S01]  /*dc90*/  SEL R16, RZ, 0x1, P0 ;  /* 0x00000001ff107807 */ /* 0x000fe20000000000 */
[----:B------:R-:W-:Y:S01]  /*dca0*/  UMOV UR26, 0x30000 ;  /* 0x00030000001a7882 */ /* 0x000fe20000000000 */
[----:B------:R-:W-:Y:S01]  /*dcb0*/  SEL R14, R14, RZ, P0 ;  /* 0x000000ff0e0e7207 */ /* 0x000fe20000000000 */
[----:B------:R-:W-:Y:S01]  /*dcc0*/  UIADD3 UR15, UR8, 0x2a180, URZ ;  /* 0x0002a180080f7890 */ /* 0x000fe2000fffe03f */
[----:B------:R-:W-:-:S02]  /*dcd0*/  LOP3.LUT R5, R5, R16, RZ, 0x3c, !PT ;  /* 0x0000001005057212 */ /* 0x000fc400078e3cff */
[----:B------:R-:W-:Y:S02]  /*dce0*/  UMOV UR8, UR14 ;  /* 0x0000000e00087c82 */ /* 0x000fe40008000000 */
[----:B------:R0:W-:Y:S02]  /*dcf0*/  UTMALDG.3D [UR8], [UR4], desc[UR6] ;  /* 0x00000608040075b4 */ /* 0x0001e40008011000 */
[----:B0-----:R-:W-:Y:S01]  /*dd00*/  UMOV UR8, UR15 ;  /* 0x0000000f00087c82 */ /* 0x001fe20008000000 */
[----:B------:R-:W-:Y:S02]  /*dd10*/  UMOV UR11, UR19 ;  /* 0x00000013000b7c82 */ /* 0x000fe40008000000 */
[----:B------:R0:W-:Y:S02]  /*dd20*/  UTMALDG.3D.MULTICAST [UR8], [UR24], UR26, desc[UR6] ;  /* 0x00000608180073b4 */ /* 0x0001e4000801181a */
[----:B0-----:R-:W-:Y:S05]  /*dd30*/  @P1 BRA `(.L_x_286) ;  /* 0xfffffffc003c1947 */ /* 0x001fea000383ffff */
.L_x_283:
[----:B------:R-:W-:Y:S05]  /*dd40*/  BSYNC B1 ;  /* 0x0000000000017941 */ /* 0x000fea0003800000 */
.L_x_282:
[----:B------:R-:W-:Y:S01]  /*dd50*/  LOP3.LUT P1, RZ, R12, 0xff, RZ, 0xc0, !PT ;  /* 0x000000ff0cff7812 */ /* 0x000fe2000782c0ff */
[C---:B------:R-:W-:Y:S01]  /*dd60*/  IMAD.IADD R6, R8.reuse, 0x1, R11 ;  /* 0x0000000108067824 */ /* 0x040fe200078e020b */
[----:B------:R-:W-:Y:S01]  /*dd70*/  ULDC.64 UR4, c[0x0][0x650] ;  /* 0x0001940000047ab9 */ /* 0x000fe20000000a00 */
[----:B------:R-:W-:Y:S01]  /*dd80*/  ISETP.GE.U32.AND P2, PT, R8, 0x7, PT ;  /* 0x000000070800780c */ /* 0x000fe20003f46070 */
[----:B------:R-:W-:Y:S01]  /*dd90*/  BSSY B1, `(.L_x_287) ;  /* 0x0000070000017945 */ /* 0x000fe20003800000 */
[C---:B------:R-:W-:Y:S01]  /*dda0*/  IMAD.WIDE.U32 R4, R6.reuse, 0x24924925, RZ ;  /* 0x2492492506047825 */ /* 0x040fe200078e00ff */
[----:B------:R-:W-:-:S03]  /*ddb0*/  ISETP.GT.U32.AND P0, PT, R6, 0x6, PT ;  /* 0x000000060600780c */ /* 0x000fc60003f04070 */
[----:B------:R-:W-:Y:S01]  /*ddc0*/  IMAD.IADD R4, R6, 0x1, -R5 ;  /* 0x0000000106047824 */ /* 0x000fe200078e0a05 */
[----:B------:R-:W-:Y:S01]  /*ddd0*/  ISETP.LT.U32.AND P0, PT, R8, 0x7, P0 ;  /* 0x000000070800780c */ /* 0x000fe20000701070 */
[----:B------:R-:W-:Y:S02]  /*dde0*/  IMAD.MOV.U32 R13, RZ, RZ, -0x1 ;  /* 0xffffffffff0d7424 */ /* 0x000fe400078e00ff */
[----:B------:R-:W0:Y:S01]  /*ddf0*/  @P1 S2R R12, SR_CgaCtaId ;  /* 0x00000000000c1919 */ /* 0x000e220000008800 */
[----:B------:R-:W-:Y:S01]  /*de00*/  @P1 MOV R7, 0x400 ;  /* 0x0000040000071802 */ /* 0x000fe20000000f00 */
[----:B------:R-:W-:Y:S01]  /*de10*/  IMAD.MOV.U32 R16, RZ, RZ, -0x1 ;  /* 0xffffffffff107424 */ /* 0x000fe200078e00ff */
[----:B------:R-:W-:-:S04]  /*de20*/  LEA.HI R4, R4, R5, RZ, 0x1f ;  /* 0x0000000504047211 */ /* 0x000fc800078ff8ff */
[--C-:B------:R-:W-:Y:S02]  /*de30*/  SHF.R.U32.HI R11, RZ, 0x2, R4.reuse ;  /* 0x00000002ff0b7819 */ /* 0x100fe40000011604 */
[----:B------:R-:W-:Y:S02]  /*de40*/  PRMT R4, RZ, 0x7610, R4 ;  /* 0x00007610ff047816 */ /* 0x000fe40000000004 */
[----:B0-----:R-:W-:Y:S02]  /*de50*/  @P1 LEA R12, R12, R7, 0x18 ;  /* 0x000000070c0c1211 */ /* 0x001fe400078ec0ff */
[----:B------:R-:W-:Y:S02]  /*de60*/  SEL R7, RZ, 0x1, !P0 ;  /* 0x00000001ff077807 */ /* 0x000fe40004000000 */
[----:B------:R-:W-:Y:S01]  /*de70*/  IADD3 R22, P0, R22, UR20, RZ ;  /* 0x0000001416167c10 */ /* 0x000fe2000ff1e0ff */
[----:B------:R0:W-:Y:S01]  /*de80*/  @P1 SYNCS.ARRIVE.TRANS64.A1T0 RZ, [R12+URZ+0x88], RZ ;  /* 0x000088ff0cff19a7 */ /* 0x0001e2000810003f */
[----:B------:R-:W-:-:S02]  /*de90*/  LOP3.LUT R0, R0, R7, RZ, 0x3c, !PT ;  /* 0x0000000700007212 */ /* 0x000fc400078e3cff */
[----:B------:R-:W-:Y:S02]  /*dea0*/  IADD3.X R19, R19, UR13, RZ, P0, !PT ;  /* 0x0000000d13137c10 */ /* 0x000fe400087fe4ff */
[----:B------:R-:W-:Y:S02]  /*deb0*/  ISETP.GE.U32.AND P0, PT, R22, UR4, PT ;  /* 0x0000000416007c0c */ /* 0x000fe4000bf06070 */
[----:B------:R-:W-:Y:S01]  /*dec0*/  @P2 LOP3.LUT R0, R0, 0x1, R11, 0x78, !PT ;  /* 0x0000000100002812 */ /* 0x000fe200078e780b */
[----:B------:R-:W-:Y:S01]  /*ded0*/  IMAD R11, R11, -0x7, R6 ;  /* 0xfffffff90b0b7824 */ /* 0x000fe200078e0206 */
[----:B------:R-:W-:Y:S01]  /*dee0*/  ISETP.GE.U32.AND.EX P0, PT, R19, UR5, PT, P0 ;  /* 0x0000000513007c0c */ /* 0x000fe2000bf06100 */
[----:B------:R-:W-:Y:S01]  /*def0*/  IMAD.MOV.U32 R6, RZ, RZ, -0x1 ;  /* 0xffffffffff067424 */ /* 0x000fe200078e00ff */
[----:B0-----:R-:W-:-:S11]  /*df00*/  PRMT R12, RZ, 0x7610, R12 ;  /* 0x00007610ff0c7816 */ /* 0x001fd6000000000c */
[----:B------:R-:W-:Y:S05]  /*df10*/  @P0 BRA `(.L_x_288) ;  /* 0x00000004005c0947 */ /* 0x000fea0003800000 */
[----:B------:R-:W0:Y:S01]  /*df20*/  S2R R15, SR_CTAID.X ;  /* 0x00000000000f7919 */ /* 0x000e220000002500 */
[----:B------:R-:W-:Y:S01]  /*df30*/  ULDC.64 UR4, c[0x0][0x628] ;  /* 0x00018a0000047ab9 */ /* 0x000fe20000000a00 */
[----:B------:R-:W1:Y:S01]  /*df40*/  LDC R16, c[0x0][0x144] ;  /* 0x00005100ff107b82 */ /* 0x000e620000000800 */
[----:B------:R-:W-:Y:S01]  /*df50*/  ISETP.NE.U32.AND P0, PT, RZ, UR4, PT ;  /* 0x00000004ff007c0c */ /* 0x000fe2000bf05070 */
[----:B------:R-:W2:Y:S01]  /*df60*/  S2R R13, SR_CTAID.Y ;  /* 0x00000000000d7919 */ /* 0x000ea20000002600 */
[----:B------:R-:W-:Y:S01]  /*df70*/  ULDC UR7, c[0x0][0x630] ;  /* 0x00018c0000077ab9 */ /* 0x000fe20000000800 */
[----:B------:R-:W-:Y:S01]  /*df80*/  ULDC UR8, c[0x0][0x150] ;  /* 0x0000540000087ab9 */ /* 0x000fe20000000800 */
[----:B------:R-:W-:Y:S01]  /*df90*/  ISETP.NE.AND.EX P0, PT, RZ, UR5, PT, P0 ;  /* 0x00000005ff007c0c */ /* 0x000fe2000bf05300 */
[----:B------:R-:W-:Y:S02]  /*dfa0*/  IMAD.MOV.U32 R4, RZ, RZ, R22 ;  /* 0x000000ffff047224 */ /* 0x000fe400078e0016 */
[----:B------:R-:W-:Y:S01]  /*dfb0*/  IMAD.MOV.U32 R5, RZ, RZ, R19 ;  /* 0x000000ffff057224 */ /* 0x000fe200078e0013 */
[----:B0-----:R-:W-:-:S09]  /*dfc0*/  I2FP.F32.U32 R18, R15 ;  /* 0x0000000f00127245 */ /* 0x001fd20000201000 */
[----:B------:R-:W-:Y:S05]  /*dfd0*/  @!P0 BRA `(.L_x_289) ;  /* 0x0000000000288947 */ /* 0x000fea0003800000 */
[----:B------:R-:W-:Y:S02]  /*dfe0*/  ULDC UR6, c[0x0][0x634] ;  /* 0x00018d0000067ab9 */ /* 0x000fe40000000800 */
[----:B------:R-:W-:-:S05]  /*dff0*/  IADD3 R5, P0, R22, UR6, RZ ;  /* 0x0000000616057c10 */ /* 0x000fca000ff1e0ff */
[----:B------:R-:W-:-:S04]  /*e000*/  IMAD.X R17, RZ, RZ, R19, P0 ;  /* 0x000000ffff117224 */ /* 0x000fc800000e0613 */
[----:B------:R-:W-:-:S04]  /*e010*/  IMAD.WIDE.U32 R6, R17, UR4, RZ ;  /* 0x0000000411067c25 */ /* 0x000fc8000f8e00ff */
[----:B------:R-:W-:-:S04]  /*e020*/  IMAD.WIDE.U32 R6, P0, R5, UR5, R6 ;  /* 0x0000000505067c25 */ /* 0x000fc8000f800006 */
[----:B------:R-:W-:-:S04]  /*e030*/  IMAD.WIDE.U32 R4, R5, UR4, RZ ;  /* 0x0000000405047c25 */ /* 0x000fc8000f8e00ff */
[----:B------:R-:W-:Y:S01]  /*e040*/  IMAD.MOV.U32 R4, RZ, RZ, R7 ;  /* 0x000000ffff047224 */ /* 0x000fe200078e0007 */
[----:B------:R-:W-:Y:S01]  /*e050*/  IADD3 RZ, P1, R5, R6, RZ ;  /* 0x0000000605ff7210 */ /* 0x000fe20007f3e0ff */
[----:B------:R-:W-:-:S04]  /*e060*/  IMAD.X R5, RZ, RZ, RZ, P0 ;  /* 0x000000ffff057224 */ /* 0x000fc800000e06ff */
[----:B------:R-:W-:-:S08]  /*e070*/  IMAD.WIDE.U32.X R4, R17, UR5, R4, P1 ;  /* 0x0000000511047c25 */ /* 0x000fd000088e0404 */
.L_x_289:
[----:B------:R-:W-:Y:S01]  /*e080*/  FMUL R18, R18, UR8 ;  /* 0x0000000812127c20 */ /* 0x000fe20008400000 */
[--C-:B------:R-:W-:Y:S01]  /*e090*/  SHF.R.U64 R14, R4, UR7, R5.reuse ;  /* 0x00000007040e7c19 */ /* 0x100fe20008001205 */
[----:B------:R-:W-:Y:S01]  /*e0a0*/  ULDC.64 UR4, c[0x0][0x620] ;  /* 0x0001880000047ab9 */ /* 0x000fe20000000a00 */
[----:B------:R-:W-:Y:S01]  /*e0b0*/  SHF.R.U32.HI R4, RZ, UR7, R5 ;  /* 0x00000007ff047c19 */ /* 0x000fe20008011605 */
[----:B------:R-:W-:Y:S01]  /*e0c0*/  IMAD.MOV.U32 R5, RZ, RZ, R19 ;  /* 0x000000ffff057224 */ /* 0x000fe200078e0013 */
[----:B------:R-:W-:Y:S01]  /*e0d0*/  IADD3 R17, P0, RZ, -R14, RZ ;  /* 0x8000000eff117210 */ /* 0x000fe20007f1e0ff */
[----:B------:R-:W0:Y:S01]  /*e0e0*/  F2I.U32.TRUNC.NTZ R18, R18 ;  /* 0x0000001200127305 */ /* 0x000e22000020f000 */
[----:B------:R-:W-:-:S03]  /*e0f0*/  ULDC.64 UR6, c[0x0][0x640] ;  /* 0x0001900000067ab9 */ /* 0x000fc60000000a00 */
[----:B------:R-:W-:Y:S01]  /*e100*/  IMAD.X R4, RZ, RZ, ~R4, P0 ;  /* 0x000000ffff047224 */ /* 0x000fe200000e0e04 */
[----:B------:R-:W-:-:S03]  /*e110*/  ISETP.NE.U32.AND P0, PT, RZ, UR6, PT ;  /* 0x00000006ff007c0c */ /* 0x000fc6000bf05070 */
[----:B------:R-:W-:Y:S01]  /*e120*/  IMAD R4, R4, UR4, RZ ;  /* 0x0000000404047c24 */ /* 0x000fe2000f8e02ff */
[----:B------:R-:W-:-:S03]  /*e130*/  ISETP.NE.AND.EX P0, PT, RZ, UR7, PT, P0 ;  /* 0x00000007ff007c0c */ /* 0x000fc6000bf05300 */
[C---:B------:R-:W-:Y:S01]  /*e140*/  IMAD R7, R17.reuse, UR5, R4 ;  /* 0x0000000511077c24 */ /* 0x040fe2000f8e0204 */
[----:B------:R-:W-:Y:S01]  /*e150*/  ULDC UR5, c[0x0][0x154] ;  /* 0x0000550000057ab9 */ /* 0x000fe20000000800 */
[----:B------:R-:W-:Y:S02]  /*e160*/  IMAD.MOV.U32 R4, RZ, RZ, R22 ;  /* 0x000000ffff047224 */ /* 0x000fe400078e0016 */
[----:B0-----:R-:W-:Y:S02]  /*e170*/  IMAD.MOV R6, RZ, RZ, -R18 ;  /* 0x000000ffff067224 */ /* 0x001fe400078e0a12 */
[----:B------:R-:W-:Y:S01]  /*e180*/  IMAD.WIDE.U32 R4, R17, UR4, R4 ;  /* 0x0000000411047c25 */ /* 0x000fe2000f8e0004 */
[----:B------:R-:W-:-:S03]  /*e190*/  ULDC UR4, c[0x0][0x618] ;  /* 0x0001860000047ab9 */ /* 0x000fc60000000800 */
[----:B-1----:R-:W-:Y:S01]  /*e1a0*/  IMAD R15, R16, R6, R15 ;  /* 0x00000006100f7224 */ /* 0x002fe200078e020f */
[----:B--2---:R-:W-:Y:S01]  /*e1b0*/  I2FP.F32.U32 R6, R13 ;  /* 0x0000000d00067245 */ /* 0x004fe20000201000 */
[----:B------:R-:W0:Y:S01]  /*e1c0*/  LDC R16, c[0x0][0x148] ;  /* 0x00005200ff107b82 */ /* 0x000e220000000800 */
[----:B------:R-:W-:-:S03]  /*e1d0*/  IMAD.IADD R5, R5, 0x1, R7 ;  /* 0x0000000105057824 */ /* 0x000fc600078e0207 */
[----:B------:R-:W-:Y:S02]  /*e1e0*/  FMUL R6, R6, UR5 ;  /* 0x0000000506067c20 */ /* 0x000fe40008400000 */
[--C-:B------:R-:W-:Y:S02]  /*e1f0*/  SHF.R.U64 R17, R4, UR4, R5.reuse ;  /* 0x0000000404117c19 */ /* 0x100fe40008001205 */
[----:B------:R-:W-:Y:S01]  /*e200*/  SHF.R.U32.HI R4, RZ, UR4, R5 ;  /* 0x00000004ff047c19 */ /* 0x000fe20008011605 */
[----:B------:R1:W2:Y:S01]  /*e210*/  F2I.U32.TRUNC.NTZ R21, R6 ;  /* 0x0000000600157305 */ /* 0x0002a2000020f000 */
[----:B------:R-:W-:Y:S02]  /*e220*/  ULDC UR4, c[0x0][0x608] ;  /* 0x0001820000047ab9 */ /* 0x000fe40000000800 */
[--C-:B------:R-:W-:Y:S02]  /*e230*/  SHF.R.U64 R20, R17, UR4, R4.reuse ;  /* 0x0000000411147c19 */ /* 0x100fe40008001204 */
[----:B------:R-:W-:Y:S01]  /*e240*/  SHF.R.U32.HI R5, RZ, UR4, R4 ;  /* 0x00000004ff057c19 */ /* 0x000fe20008011604 */
[----:B------:R-:W-:-:S03]  /*e250*/  ULDC UR4, c[0x0][0x658] ;  /* 0x0001960000047ab9 */ /* 0x000fc60000000800 */
[--C-:B------:R-:W-:Y:S02]  /*e260*/  SHF.R.U64 R18, R20, UR4, R5.reuse ;  /* 0x0000000414127c19 */ /* 0x100fe40008001205 */
[----:B------:R-:W-:-:S03]  /*e270*/  SHF.R.U32.HI R23, RZ, UR4, R5 ;  /* 0x00000004ff177c19 */ /* 0x000fc60008011605 */
[----:B------:R-:W-:Y:S02]  /*e280*/  IMAD.MOV.U32 R4, RZ, RZ, R18 ;  /* 0x000000ffff047224 */ /* 0x000fe400078e0012 */
[----:B------:R-:W-:Y:S01]  /*e290*/  IMAD.MOV.U32 R5, RZ, RZ, R23 ;  /* 0x000000ffff057224 */ /* 0x000fe200078e0017 */
[----:B-12---:R-:W-:Y:S06]  /*e2a0*/  @!P0 BRA `(.L_x_290) ;  /* 0x0000000000288947 */ /* 0x006fec0003800000 */
        /* <DEDUP_REMOVED lines=10> */
.L_x_290:
[----:B------:R-:W1:Y:S01]  /*e350*/  LDC R6, c[0x0][0x65c] ;  /* 0x00019700ff067b82 */ /* 0x000e620000000800 */
[----:B------:R-:W-:Y:S01]  /*e360*/  ULDC UR4, c[0x0][0x648] ;  /* 0x0001920000047ab9 */ /* 0x000fe20000000800 */
[----:B------:R-:W-:Y:S01]  /*e370*/  LOP3.LUT R20, R20, UR17, RZ, 0xc0, !PT ;  /* 0x0000001114147c12 */ /* 0x000fe2000f8ec0ff */
[----:B------:R-:W-:Y:S01]  /*e380*/  IMAD.MOV R21, RZ, RZ, -R21 ;  /* 0x000000ffff157224 */ /* 0x000fe200078e0a15 */
[----:B------:R-:W-:Y:S01]  /*e390*/  SHF.R.U64 R5, R4, UR4, R5 ;  /* 0x0000000404057c19 */ /* 0x000fe20008001205 */
[----:B------:R-:W-:Y:S01]  /*e3a0*/  ULDC UR4, c[0x0][0x638] ;  /* 0x00018e0000047ab9 */ /* 0x000fe20000000800 */
[----:B------:R-:W-:Y:S01]  /*e3b0*/  LOP3.LUT R17, R17, UR16, RZ, 0xc0, !PT ;  /* 0x0000001011117c12 */ /* 0x000fe2000f8ec0ff */
[----:B------:R-:W-:Y:S01]  /*e3c0*/  ULDC UR5, c[0x0][0x610] ;  /* 0x0001840000057ab9 */ /* 0x000fe20000000800 */
[----:B------:R-:W-:Y:S02]  /*e3d0*/  IMAD.MOV.U32 R4, RZ, RZ, 0x1 ;  /* 0x00000001ff047424 */ /* 0x000fe400078e00ff */
[----:B------:R-:W-:-:S02]  /*e3e0*/  IMAD.MOV R7, RZ, RZ, -R5 ;  /* 0x000000ffff077224 */ /* 0x000fc400078e0a05 */
[----:B------:R-:W-:Y:S02]  /*e3f0*/  IMAD R20, R5, UR18, R20 ;  /* 0x0000001205147c24 */ /* 0x000fe4000f8e0214 */
[----:B------:R-:W-:Y:S01]  /*e400*/  IMAD R18, R7, UR4, R18 ;  /* 0x0000000407127c24 */ /* 0x000fe2000f8e0212 */
[----:B------:R-:W-:-:S03]  /*e410*/  ULDC UR4, c[0x0][0x600] ;  /* 0x0001800000047ab9 */ /* 0x000fc60000000800 */
[----:B------:R-:W-:Y:S01]  /*e420*/  IMAD R18, R18, UR4, R17 ;  /* 0x0000000412127c24 */ /* 0x000fe2000f8e0211 */
[----:B-1----:R-:W-:Y:S01]  /*e430*/  ISETP.NE.AND P0, PT, R6, 0x1, PT ;  /* 0x000000010600780c */ /* 0x002fe20003f05270 */
[----:B------:R-:W-:-:S12]  /*e440*/  IMAD.MOV.U32 R6, RZ, RZ, R14 ;  /* 0x000000ffff067224 */ /* 0x000fd800078e000e */
[----:B0-----:R-:W-:-:S04]  /*e450*/  @P0 IMAD R15, R16, R21, R13 ;  /* 0x00000015100f0224 */ /* 0x001fc800078e020d */
[----:B------:R-:W-:-:S05]  /*e460*/  IMAD R15, R20, UR5, R15 ;  /* 0x00000005140f7c24 */ /* 0x000fca000f8e020f */
[----:B------:R-:W-:Y:S02]  /*e470*/  SEL R16, R18, R15, !P0 ;  /* 0x0000000f12107207 */ /* 0x000fe40004000000 */
[----:B------:R-:W-:-:S07]  /*e480*/  SEL R13, R15, R18, !P0 ;  /* 0x000000120f0d7207 */ /* 0x000fce0004000000 */
.L_x_288:
[----:B------:R-:W-:Y:S05]  /*e490*/  BSYNC B1 ;  /* 0x0000000000017941 */ /* 0x000fea0003800000 */
.L_x_287:
[----:B------:R-:W-:-:S13]  /*e4a0*/  LOP3.LUT P0, RZ, R4, 0xff, RZ, 0xc0, !PT ;  /* 0x000000ff04ff7812 */ /* 0x000fda000780c0ff */
[----:B------:R-:W-:Y:S05]  /*e4b0*/  @P0 BRA `(.L_x_291) ;  /* 0xfffffff400240947 */ /* 0x000fea000383ffff */
[----:B------:R-:W-:Y:S05]  /*e4c0*/  BSYNC B0 ;  /* 0x0000000000007941 */ /* 0x000fea0003800000 */
.L_x_280:
[----:B------:R-:W-:-:S03]  /*e4d0*/  UMOV UR4, 0xffffffff ;  /* 0xffffffff00047882 */ /* 0x000fc60000000000 */
[----:B------:R-:W-:Y:S05]  /*e4e0*/  BRA.DIV UR4, `(.L_x_292) ;  /* 0x0000000604847947 */ /* 0x000fea000b800000 */
[----:B------:R-:W-:-:S13]  /*e4f0*/  ELECT P6, URZ, PT ;  /* 0x00000000003f782f */ /* 0x000fda00038c0000 */
.L_x_309:
[----:B------:R-:W-:Y:S04]  /*e500*/  BSSY B0, `(.L_x_293) ;  /* 0x0000046000007945 */ /* 0x000fe80003800000 */
[----:B------:R-:W-:Y:S05]  /*e510*/  @!P6 BRA `(.L_x_294) ;  /* 0x000000040010e947 */ /* 0x000fea0003800000 */
[----:B------:R-:W-:-:S04]  /*e520*/  LOP3.LUT R2, R2, 0x2, RZ, 0xfc, !PT ;  /* 0x0000000202027812 */ /* 0x000fc800078efcff */
[----:B------:R-:W-:-:S13]  /*e530*/  ISETP.NE.AND P0, PT, R2, 0x3, PT ;  /* 0x000000030200780c */ /* 0x000fda0003f05270 */
[----:B------:R-:W-:Y:S05]  /*e540*/  @!P0 BRA `(.L_x_295) ;  /* 0x0000000000048947 */ /* 0x000fea0003800000 */
[----:B------:R-:W-:Y:S01]  /*e550*/  BPT.TRAP 0x1 ;  /* 0x000000040000795c */ /* 0x000fe20000300000 */
.L_x_295:
[----:B------:R-:W0:Y:S01]  /*e560*/  S2R R3, SR_CgaCtaId ;  /* 0x0000000000037919 */ /* 0x000e220000008800 */
[----:B------:R-:W-:Y:S02]  /*e570*/  MOV R2, 0x400 ;  /* 0x0000040000027802 */ /* 0x000fe40000000f00 */
[----:B------:R-:W-:Y:S02]  /*e580*/  SHF.L.U32 R4, R0, 0x1f, RZ ;  /* 0x0000001f00047819 */ /* 0x000fe400000006ff */
[----:B0-----:R-:W-:-:S05]  /*e590*/  LEA R2, R3, R2, 0x18 ;  /* 0x0000000203027211 */ /* 0x001fca00078ec0ff */
[----:B------:R-:W-:-:S04]  /*e5a0*/  VIADD R2, R2, 0x38 ;  /* 0x0000003802027836 */ /* 0x000fc80000000000 */
[C---:B------:R-:W-:Y:S02]  /*e5b0*/  IMAD R7, R11.reuse, 0x8, R2 ;  /* 0x000000080b077824 */ /* 0x040fe400078e0202 */
[----:B------:R-:W-:Y:S02]  /*e5c0*/  VIADD R11, R11, 0x1 ;  /* 0x000000010b0b7836 */ /* 0x000fe40000000000 */
[----:B------:R-:W0:Y:S03]  /*e5d0*/  SYNCS.PHASECHK.TRANS64.TRYWAIT P0, [R7+URZ], R4 ;  /* 0x00000004070075a7 */ /* 0x000e26000800017f */
[----:B------:R-:W-:-:S04]  /*e5e0*/  ISETP.NE.AND P1, PT, R11, 0x7, PT ;  /* 0x000000070b00780c */ /* 0x000fc80003f25270 */
[----:B------:R-:W-:Y:S02]  /*e5f0*/  SEL R3, RZ, 0x1, P1 ;  /* 0x00000001ff037807 */ /* 0x000fe40000800000 */
[----:B------:R-:W-:Y:S02]  /*e600*/  SEL R11, R11, RZ, P1 ;  /* 0x000000ff0b0b7207 */ /* 0x000fe40000800000 */
[----:B------:R-:W-:-:S03]  /*e610*/  LOP3.LUT R6, R0, R3, RZ, 0x3c, !PT ;  /* 0x0000000300067212 */ /* 0x000fc600078e3cff */
[----:B------:R-:W-:Y:S01]  /*e620*/  IMAD R8, R11, 0x8, R2 ;  /* 0x000000080b087824 */ /* 0x000fe200078e0202 */
[----:B------:R-:W-:Y:S01]  /*e630*/  SHF.L.U32 R5, R6, 0x1f, RZ ;  /* 0x0000001f06057819 */ /* 0x000fe200000006ff */
[----:B0-----:R-:W-:Y:S06]  /*e640*/  @!P0 BRA `(.L_x_296) ;  /* 0x00000004004c8947 */ /* 0x001fec0003800000 */
.L_x_310:
[----:B------:R-:W1:Y:S01]  /*e650*/  SYNCS.PHASECHK.TRANS64.TRYWAIT P0, [R8+URZ], R5 ;  /* 0x00000005080075a7 */ /* 0x000e62000800017f */
[----:B------:R-:W-:-:S05]  /*e660*/  VIADD R0, R11, 0x1 ;  /* 0x000000010b007836 */ /* 0x000fca0000000000 */
[----:B------:R-:W-:-:S04]  /*e670*/  ISETP.NE.AND P1, PT, R0, 0x7, PT ;  /* 0x000000070000780c */ /* 0x000fc80003f25270 */
[----:B------:R-:W-:Y:S02]  /*e680*/  SEL R3, RZ, 0x1, P1 ;  /* 0x00000001ff037807 */ /* 0x000fe40000800000 */
[----:B0-----:R-:W-:Y:S02]  /*e690*/  SEL R7, R0, RZ, P1 ;  /* 0x000000ff00077207 */ /* 0x001fe40000800000 */
[----:B------:R-:W-:-:S03]  /*e6a0*/  LOP3.LUT R6, R6, R3, RZ, 0x3c, !PT ;  /* 0x0000000306067212 */ /* 0x000fc600078e3cff */
[----:B------:R-:W-:Y:S01]  /*e6b0*/  IMAD R9, R7, 0x8, R2 ;  /* 0x0000000807097824 */ /* 0x000fe200078e0202 */
[----:B------:R-:W-:Y:S01]  /*e6c0*/  SHF.L.U32 R4, R6, 0x1f, RZ ;  /* 0x0000001f06047819 */ /* 0x000fe200000006ff */
[----:B-1----:R-:W-:Y:S06]  /*e6d0*/  @!P0 BRA `(.L_x_297) ;  /* 0x00000004003c8947 */ /* 0x002fec0003800000 */
.L_x_311:
[----:B------:R-:W1:Y:S01]  /*e6e0*/  SYNCS.PHASECHK.TRANS64.TRYWAIT P0, [R9+URZ], R4 ;  /* 0x00000004090075a7 */ /* 0x000e62000800017f */
[----:B------:R-:W-:-:S05]  /*e6f0*/  VIADD R0, R7, 0x1 ;  /* 0x0000000107007836 */ /* 0x000fca0000000000 */
[----:B------:R-:W-:-:S04]  /*e700*/  ISETP.NE.AND P1, PT, R0, 0x7, PT ;  /* 0x000000070000780c */ /* 0x000fc80003f25270 */
[----:B------:R-:W-:Y:S02]  /*e710*/  SEL R3, RZ, 0x1, P1 ;  /* 0x00000001ff037807 */ /* 0x000fe40000800000 */
[----:B------:R-:W-:Y:S02]  /*e720*/  SEL R7, R0, RZ, P1 ;  /* 0x000000ff00077207 */ /* 0x000fe40000800000 */
[----:B------:R-:W-:-:S03]  /*e730*/  LOP3.LUT R6, R6, R3, RZ, 0x3c, !PT ;  /* 0x0000000306067212 */ /* 0x000fc600078e3cff */
[----:B0-----:R-:W-:Y:S01]  /*e740*/  IMAD R8, R7, 0x8, R2 ;  /* 0x0000000807087824 */ /* 0x001fe200078e0202 */
[----:B------:R-:W-:Y:S01]  /*e750*/  SHF.L.U32 R5, R6, 0x1f, RZ ;  /* 0x0000001f06057819 */ /* 0x000fe200000006ff */
[----:B-1----:R-:W-:Y:S06]  /*e760*/  @!P0 BRA `(.L_x_298) ;  /* 0x00000004002c8947 */ /* 0x002fec0003800000 */
.L_x_312:
        /* <DEDUP_REMOVED lines=9> */
.L_x_313:
[----:B------:R-:W1:Y:S01]  /*e800*/  SYNCS.PHASECHK.TRANS64.TRYWAIT P0, [R9+URZ], R4 ;  /* 0x00000004090075a7 */ /* 0x000e62000800017f */
[----:B------:R-:W-:-:S05]  /*e810*/  VIADD R0, R7, 0x1 ;  /* 0x0000000107007836 */ /* 0x000fca0000000000 */
[----:B------:R-:W-:-:S04]  /*e820*/  ISETP.NE.AND P1, PT, R0, 0x7, PT ;  /* 0x000000070000780c */ /* 0x000fc80003f25270 */
[----:B------:R-:W-:Y:S02]  /*e830*/  SEL R3, RZ, 0x1, P1 ;  /* 0x00000001ff037807 */ /* 0x000fe40000800000 */
[----:B------:R-:W-:Y:S02]  /*e840*/  SEL R7, R0, RZ, P1 ;  /* 0x000000ff00077207 */ /* 0x000fe40000800000 */
[----:B------:R-:W-:-:S03]  /*e850*/  LOP3.LUT R11, R6, R3, RZ, 0x3c, !PT ;  /* 0x00000003060b7212 */ /* 0x000fc600078e3cff */
[----:B------:R-:W-:Y:S01]  /*e860*/  IMAD R6, R7, 0x8, R2 ;  /* 0x0000000807067824 */ /* 0x000fe200078e0202 */
[----:B0-----:R-:W-:Y:S01]  /*e870*/  SHF.L.U32 R5, R11, 0x1f, RZ ;  /* 0x0000001f0b057819 */ /* 0x001fe200000006ff */
[----:B-1----:R-:W-:Y:S06]  /*e880*/  @!P0 BRA `(.L_x_300) ;  /* 0x00000004000c8947 */ /* 0x002fec0003800000 */
.L_x_314:
[----:B------:R-:W1:Y:S01]  /*e890*/  SYNCS.PHASECHK.TRANS64.TRYWAIT P0, [R6+URZ], R5 ;  /* 0x00000005060075a7 */ /* 0x000e62000800017f */
[----:B------:R-:W-:-:S05]  /*e8a0*/  VIADD R0, R7, 0x1 ;  /* 0x0000000107007836 */ /* 0x000fca0000000000 */
[----:B------:R-:W-:-:S04]  /*e8b0*/  ISETP.NE.AND P1, PT, R0, 0x7, PT ;  /* 0x000000070000780c */ /* 0x000fc80003f25270 */
[----:B0-----:R-:W-:Y:S02]  /*e8c0*/  SEL R4, RZ, 0x1, P1 ;  /* 0x00000001ff047807 */ /* 0x001fe40000800000 */
[----:B------:R-:W-:Y:S02]  /*e8d0*/  SEL R3, R0, RZ, P1 ;  /* 0x000000ff00037207 */ /* 0x000fe40000800000 */
[----:B------:R-:W-:Y:S01]  /*e8e0*/  LOP3.LUT R0, R11, R4, RZ, 0x3c, !PT ;  /* 0x000000040b007212 */ /* 0x000fe200078e3cff */
[----:B-1----:R-:W-:Y:S06]  /*e8f0*/  @!P0 BRA `(.L_x_301) ;  /* 0x0000000400048947 */ /* 0x002fec0003800000 */
.L_x_315:
[----:B------:R-:W-:Y:S01]  /*e900*/  IMAD R3, R3, 0x8, R2 ;  /* 0x0000000803037824 */ /* 0x000fe200078e0202 */
[----:B------:R-:W-:-:S07]  /*e910*/  SHF.L.U32 R0, R0, 0x1f, RZ ;  /* 0x0000001f00007819 */ /* 0x000fce00000006ff */
.L_x_302:
[----:B-1----:R1:W2:Y:S02]  /*e920*/  SYNCS.PHASECHK.TRANS64.TRYWAIT P0, [R3+URZ], R0 ;  /* 0x00000000030075a7 */ /* 0x0022a4000800017f */
[----:B--2---:R-:W-:Y:S05]  /*e930*/  @!P0 NANOSLEEP.SYNCS 0x989680 ;  /* 0x009896800000895d */ /* 0x004fea0003900000 */
[----:B------:R-:W2:Y:S02]  /*e940*/  @!P0 SYNCS.PHASECHK.TRANS64 P0, [R3+URZ], R0 ;  /* 0x00000000030085a7 */ /* 0x000ea4000800007f */
[----:B--2---:R-:W-:Y:S05]  /*e950*/  @!P0 BRA `(.L_x_302) ;  /* 0xfffffffc00f08947 */ /* 0x004fea000383ffff */
.L_x_294:
[----:B------:R-:W-:Y:S05]  /*e960*/  BSYNC B0 ;  /* 0x0000000000007941 */ /* 0x000fea0003800000 */
.L_x_293:
[----:B------:R-:W-:Y:S05]  /*e970*/  EXIT ;  /* 0x000000000000794d */ /* 0x000fea0003800000 */
.L_x_21:
[----:B---3--:R3:W4:Y:S02]  /*e980*/  SYNCS.PHASECHK.TRANS64.TRYWAIT P1, [R3+URZ], R0 ;  /* 0x00000000030075a7 */ /* 0x008724000802017f */
[----:B----4-:R-:W-:Y:S05]  /*e990*/  @!P1 NANOSLEEP.SYNCS 0x989680 ;  /* 0x009896800000995d */ /* 0x010fea0003900000 */
[----:B------:R-:W4:Y:S02]  /*e9a0*/  @!P1 SYNCS.PHASECHK.TRANS64 P1, [R3+URZ], R0 ;  /* 0x00000000030095a7 */ /* 0x000f24000802007f */
[----:B----4-:R-:W-:Y:S05]  /*e9b0*/  @!P1 BRA `(.L_x_21) ;  /* 0xfffffffc00f09947 */ /* 0x010fea000383ffff */
[----:B------:R-:W-:Y:S05]  /*e9c0*/  BRA `(.L_x_20) ;  /* 0xffffff2800ec7947 */ /* 0x000fea000383ffff */
.L_x_26:
[----:B-1----:R-:W-:-:S04]  /*e9d0*/  IMAD.U32 R6, RZ, RZ, UR7 ;  /* 0x00000007ff067e24 */ /* 0x002fc8000f8e00ff */
[----:B------:R1:W2:Y:S03]  /*e9e0*/  SYNCS.PHASECHK.TRANS64.TRYWAIT P1, [R6+URZ], R5 ;  /* 0x00000005060075a7 */ /* 0x0002a6000802017f */
[----:B--2---:R-:W-:Y:S05]  /*e9f0*/  @!P1 NANOSLEEP.SYNCS 0x989680 ;  /* 0x009896800000995d */ /* 0x004fea0003900000 */
[----:B------:R-:W2:Y:S02]  /*ea00*/  @!P1 SYNCS.PHASECHK.TRANS64 P1, [R6+URZ], R5 ;  /* 0x00000005060095a7 */ /* 0x000ea4000802007f */
[----:B--2---:R-:W-:Y:S05]  /*ea10*/  @!P1 BRA `(.L_x_26) ;  /* 0xfffffffc00ec9947 */ /* 0x004fea000383ffff */
[----:B------:R-:W-:Y:S05]  /*ea20*/  BRA `(.L_x_25) ;  /* 0xffffff2c00dc7947 */ /* 0x000fea000383ffff */
.L_x_281:
[----:B------:R-:W-:Y:S01]  /*ea30*/  BSSY B1, `(.L_x_303) ;  /* 0x0000006000017945 */ /* 0x000fe20003800000 */
[----:B------:R-:W-:-:S07]  /*ea40*/  IMAD.MOV.U32 R15, RZ, RZ, -0x1 ;  /* 0xffffffffff0f7424 */ /* 0x000fce00078e00ff */
[----:B------:R-:W-:Y:S05]  /*ea50*/  WARPSYNC.COLLECTIVE R15, `(.L_x_304) ;  /* 0x000000000f0c7348 */ /* 0x000fea0003c00000 */
[----:B------:R-:W-:Y:S02]  /*ea60*/  ELECT P6, UR62, PT ;  /* 0x00000000003e782f */ /* 0x000fe400038c0000 */
[----:B------:R-:W-:Y:S01]  /*ea70*/  MOV R14, UR62 ;  /* 0x0000003e000e7c02 */ /* 0x000fe20008000f00 */
[----:B------:R-:W-:Y:S10]  /*ea80*/  ENDCOLLECTIVE ;  /* 0x000000000000791b */ /* 0x000ff40003800000 */
.L_x_304:
[----:B------:R-:W-:Y:S05]  /*ea90*/  BSYNC B1 ;  /* 0x0000000000017941 */ /* 0x000fea0003800000 */
.L_x_303:
[----:B------:R-:W-:Y:S05]  /*eaa0*/  BRA `(.L_x_305) ;  /* 0xffffffec00b47947 */ /* 0x000fea000383ffff */
.L_x_284:
[----:B0-----:R0:W2:Y:S02]  /*eab0*/  SYNCS.PHASECHK.TRANS64.TRYWAIT P0, [R16+URZ+0x38], R7 ;  /* 0x00003807100075a7 */ /* 0x0010a4000800017f */
[----:B--2---:R-:W-:Y:S05]  /*eac0*/  @!P0 NANOSLEEP.SYNCS 0x989680 ;  /* 0x009896800000895d */ /* 0x004fea0003900000 */
[----:B------:R-:W2:Y:S02]  /*ead0*/  @!P0 SYNCS.PHASECHK.TRANS64 P0, [R16+URZ+0x38], R7 ;  /* 0x00003807100085a7 */ /* 0x000ea4000800007f */
[----:B--2---:R-:W-:Y:S05]  /*eae0*/  @!P0 BRA `(.L_x_284) ;  /* 0xfffffffc00f08947 */ /* 0x004fea000383ffff */
[----:B------:R-:W-:Y:S05]  /*eaf0*/  BRA `(.L_x_306) ;  /* 0xffffffec00f47947 */ /* 0x000fea000383ffff */
.L_x_292:
[----:B------:R-:W-:Y:S01]  /*eb00*/  BSSY B0, `(.L_x_307) ;  /* 0x0000006000007945 */ /* 0x000fe20003800000 */
[----:B------:R-:W-:-:S07]  /*eb10*/  IMAD.MOV.U32 R15, RZ, RZ, -0x1 ;  /* 0xffffffffff0f7424 */ /* 0x000fce00078e00ff */
[----:B------:R-:W-:Y:S05]  /*eb20*/  WARPSYNC.COLLECTIVE R15, `(.L_x_308) ;  /* 0x000000000f0c7348 */ /* 0x000fea0003c00000 */
[----:B------:R-:W-:Y:S02]  /*eb30*/  ELECT P6, UR62, PT ;  /* 0x00000000003e782f */ /* 0x000fe400038c0000 */
[----:B------:R-:W-:Y:S01]  /*eb40*/  MOV R14, UR62 ;  /* 0x0000003e000e7c02 */ /* 0x000fe20008000f00 */
[----:B------:R-:W-:Y:S10]  /*eb50*/  ENDCOLLECTIVE ;  /* 0x000000000000791b */ /* 0x000ff40003800000 */
.L_x_308:
[----:B------:R-:W-:Y:S05]  /*eb60*/  BSYNC B0 ;  /* 0x0000000000007941 */ /* 0x000fea0003800000 */
.L_x_307:
[----:B------:R-:W-:Y:S05]  /*eb70*/  BRA `(.L_x_309) ;  /* 0xfffffff800607947 */ /* 0x000fea000383ffff */
.L_x_296:
[----:B0-----:R0:W1:Y:S02]  /*eb80*/  SYNCS.PHASECHK.TRANS64.TRYWAIT P0, [R7+URZ], R4 ;  /* 0x00000004070075a7 */ /* 0x001064000800017f */
[----:B-1----:R-:W-:Y:S05]  /*eb90*/  @!P0 NANOSLEEP.SYNCS 0x989680 ;  /* 0x009896800000895d */ /* 0x002fea0003900000 */
[----:B------:R-:W1:Y:S02]  /*eba0*/  @!P0 SYNCS.PHASECHK.TRANS64 P0, [R7+URZ], R4 ;  /* 0x00000004070085a7 */ /* 0x000e64000800007f */
[----:B-1----:R-:W-:Y:S05]  /*ebb0*/  @!P0 BRA `(.L_x_296) ;  /* 0xfffffffc00f08947 */ /* 0x002fea000383ffff */
[----:B------:R-:W-:Y:S05]  /*ebc0*/  BRA `(.L_x_310) ;  /* 0xfffffff800a07947 */ /* 0x000fea000383ffff */
.L_x_297:
[----:B0-----:R0:W1:Y:S02]  /*ebd0*/  SYNCS.PHASECHK.TRANS64.TRYWAIT P0, [R8+URZ], R5 ;  /* 0x00000005080075a7 */ /* 0x001064000800017f */
[----:B-1----:R-:W-:Y:S05]  /*ebe0*/  @!P0 NANOSLEEP.SYNCS 0x989680 ;  /* 0x009896800000895d */ /* 0x002fea0003900000 */
[----:B------:R-:W1:Y:S02]  /*ebf0*/  @!P0 SYNCS.PHASECHK.TRANS64 P0, [R8+URZ], R5 ;  /* 0x00000005080085a7 */ /* 0x000e64000800007f */
[----:B-1----:R-:W-:Y:S05]  /*ec00*/  @!P0 BRA `(.L_x_297) ;  /* 0xfffffffc00f08947 */ /* 0x002fea000383ffff */
[----:B------:R-:W-:Y:S05]  /*ec10*/  BRA `(.L_x_311) ;  /* 0xfffffff800b07947 */ /* 0x000fea000383ffff */
.L_x_298:
[----:B0-----:R0:W1:Y:S02]  /*ec20*/  SYNCS.PHASECHK.TRANS64.TRYWAIT P0, [R9+URZ], R4 ;  /* 0x00000004090075a7 */ /* 0x001064000800017f */
[----:B-1----:R-:W-:Y:S05]  /*ec30*/  @!P0 NANOSLEEP.SYNCS 0x989680 ;  /* 0x009896800000895d */ /* 0x002fea0003900000 */
[----:B------:R-:W1:Y:S02]  /*ec40*/  @!P0 SYNCS.PHASECHK.TRANS64 P0, [R9+URZ], R4 ;  /* 0x00000004090085a7 */ /* 0x000e64000800007f */
[----:B-1----:R-:W-:Y:S05]  /*ec50*/  @!P0 BRA `(.L_x_298) ;  /* 0xfffffffc00f08947 */ /* 0x002fea000383ffff */
[----:B------:R-:W-:Y:S05]  /*ec60*/  BRA `(.L_x_312) ;  /* 0xfffffff800c07947 */ /* 0x000fea000383ffff */
.L_x_299:
[----:B0-----:R0:W1:Y:S02]  /*ec70*/  SYNCS.PHASECHK.TRANS64.TRYWAIT P0, [R8+URZ], R5 ;  /* 0x00000005080075a7 */ /* 0x001064000800017f */
[----:B-1----:R-:W-:Y:S05]  /*ec80*/  @!P0 NANOSLEEP.SYNCS 0x989680 ;  /* 0x009896800000895d */ /* 0x002fea0003900000 */
[----:B------:R-:W1:Y:S02]  /*ec90*/  @!P0 SYNCS.PHASECHK.TRANS64 P0, [R8+URZ], R5 ;  /* 0x00000005080085a7 */ /* 0x000e64000800007f */
[----:B-1----:R-:W-:Y:S05]  /*eca0*/  @!P0 BRA `(.L_x_299) ;  /* 0xfffffffc00f08947 */ /* 0x002fea000383ffff */
[----:B------:R-:W-:Y:S05]  /*ecb0*/  BRA `(.L_x_313) ;  /* 0xfffffff800d07947 */ /* 0x000fea000383ffff */
.L_x_300:
[----:B0-----:R0:W1:Y:S02]  /*ecc0*/  SYNCS.PHASECHK.TRANS64.TRYWAIT P0, [R9+URZ], R4 ;  /* 0x00000004090075a7 */ /* 0x001064000800017f */
[----:B-1----:R-:W-:Y:S05]  /*ecd0*/  @!P0 NANOSLEEP.SYNCS 0x989680 ;  /* 0x009896800000895d */ /* 0x002fea0003900000 */
[----:B------:R-:W1:Y:S02]  /*ece0*/  @!P0 SYNCS.PHASECHK.TRANS64 P0, [R9+URZ], R4 ;  /* 0x00000004090085a7 */ /* 0x000e64000800007f */
[----:B-1----:R-:W-:Y:S05]  /*ecf0*/  @!P0 BRA `(.L_x_300) ;  /* 0xfffffffc00f08947 */ /* 0x002fea000383ffff */
[----:B------:R-:W-:Y:S05]  /*ed00*/  BRA `(.L_x_314) ;  /* 0xfffffff800e07947 */ /* 0x000fea000383ffff */
.L_x_301:
[----:B0-----:R0:W1:Y:S02]  /*ed10*/  SYNCS.PHASECHK.TRANS64.TRYWAIT P0, [R6+URZ], R5 ;  /* 0x00000005060075a7 */ /* 0x001064000800017f */
[----:B-1----:R-:W-:Y:S05]  /*ed20*/  @!P0 NANOSLEEP.SYNCS 0x989680 ;  /* 0x009896800000895d */ /* 0x002fea0003900000 */
[----:B------:R-:W1:Y:S02]  /*ed30*/  @!P0 SYNCS.PHASECHK.TRANS64 P0, [R6+URZ], R5 ;  /* 0x00000005060085a7 */ /* 0x000e64000800007f */
[----:B-1----:R-:W-:Y:S05]  /*ed40*/  @!P0 BRA `(.L_x_301) ;  /* 0xfffffffc00f08947 */ /* 0x002fea000383ffff */
[----:B------:R-:W-:Y:S05]  /*ed50*/  BRA `(.L_x_315) ;  /* 0xfffffff800e87947 */ /* 0x000fea000383ffff */
.L_x_316:
[----:B------:R-:W-:-:S00]  /*ed60*/  BRA `(.L_x_316) ;  /* 0xfffffffc00fc7947 */ /* 0x000fc0000383ffff */
[----:B------:R-:W-:-:S00]  /*ed70*/  NOP ;  /* 0x0000000000007918 */ /* 0x000fc00000000000 */
        /* <DEDUP_REMOVED lines=8> */
.L_x_317:


//--------------------- .nv.global.init           --------------------------
	.section	.nv.global.init,"aw",@progbits
.nv.global.init:
	.type		$str$22,@object
	.size		$str$22,($str$23 - $str$22)
$str$22:
        /*0000*/ 	.byte	0x6b, 0x5f, 0x74, 0x69, 0x6c, 0x65, 0x5f, 0x63, 0x6f, 0x75, 0x6e, 0x74, 0x20, 0x3e, 0x3d, 0x20
        /*0010*/ 	.byte	0x31, 0x00
	.type		$str$23,@object
	.size		$str$23,(__unnamed_1 - $str$23)
$str$23:
        /*0012*/ 	.byte	0x2f, 0x74, 0x6d, 0x70, 0x2f, 0x63, 0x75, 0x74, 0x6c, 0x61, 0x73, 0x73, 0x5f, 0x73, 0x77, 0x65
        /*0022*/ 	.byte	0x65, 0x70, 0x5f, 0x73, 0x72, 0x63, 0x2f, 0x69, 0x6e, 0x63, 0x6c, 0x75, 0x64, 0x65, 0x2f, 0x63
        /*0032*/ 	.byte	0x75, 0x74, 0x6c, 0x61, 0x73, 0x73, 0x2f, 0x67, 0x65, 0x6d, 0x6d, 0x2f, 0x63, 0x6f, 0x6c, 0x6c
        /*0042*/ 	.byte	0x65, 0x63, 0x74, 0x69, 0x76, 0x65, 0x2f, 0x73, 0x6d, 0x39, 0x30, 0x5f, 0x6d, 0x6d, 0x61, 0x5f
        /*0052*/ 	.byte	0x74, 0x6d, 0x61, 0x5f, 0x67, 0x6d, 0x6d, 0x61, 0x5f, 0x73, 0x73, 0x5f, 0x77, 0x61, 0x72, 0x70
        /*0062*/ 	.byte	0x73, 0x70, 0x65, 0x63, 0x69, 0x61, 0x6c, 0x69, 0x7a, 0x65, 0x64, 0x2e, 0x68, 0x70, 0x70, 0x00
	.type		__unnamed_1,@object
	.size		__unnamed_1,(.L_0 - __unnamed_1)
__unnamed_1:
        /*0072*/ 	.byte	0x76, 0x6f, 0x69, 0x64, 0x20, 0x63, 0x75, 0x74, 0x6c, 0x61, 0x73, 0x73, 0x3a, 0x3a, 0x67, 0x65
        /* <DEDUP_REMOVED lines=180> */
        /*0bc2*/ 	.byte	0x75, 0x74, 0x65, 0x3a, 0x3a, 0x69, 0x64, 0x65, 0x6e, 0x74, 0x69, 0x74, 0x79, 0x5d, 0x00
.L_0:


//--------------------- .nv.shared._ZN7cutlass13device_kernelINS_4gemm6kernel13GemmUniversalIN4cute5tupleIJiiiiEEENS1_10collective13CollectiveMmaINS1_34MainloopSm90TmaGmmaWarpSpecializedILi7ENS5_IJNS4_1CILi2EEENSA_ILi1EEESC_EEENS1_35KernelTmaWarpSpecializedCooperativeEEENS5_IJNSA_ILi384EEENSA_ILi96EEENSA_ILi32EEEEEENS_10bfloat16_tENS5_IJlSC_lEEESK_SL_NS4_8TiledMMAINS4_8MMA_AtomIJNS4_4SM904GMMA27MMA_64x96x16_F32BF16BF16_SSILNSP_5MajorE0ELSR_0ELNSP_7ScaleInE1ELSS_1EEEEEENS4_6LayoutISD_NS5_IJSC_NSA_ILi0EEESW_EEEEENS5_IJNS4_10UnderscoreESZ_SZ_EEEEENS4_13SM90_TMA_LOADENS4_14ComposedLayoutINS4_7SwizzleILi2ELi4ELi3EEENS4_18smem_ptr_flag_bitsILi16EEENSV_INS5_IJNSA_ILi8EEESI_EEENS5_IJSI_SC_EEEEEEEvNS4_8identityENS4_23SM90_TMA_LOAD_MULTICASTES1C_vS1D_EENS_8epilogue10collective6detail29Sm90TmaWarpSpecializedAdapterINS1H_15DefaultEpilogueISK_SL_SL_NS1G_6thread17LinearCombinationISK_Li1EffLNS1L_9ScaleType4KindE0ELNS_15FloatRoundStyleE2ESK_EENS1_15EpilogueDefaultEEEEEvvEEEEvNT_6ParamsE --------------------------
	.section	.nv.shared._ZN7cutlass13device_kernelINS_4gemm6kernel13GemmUniversalIN4cute5tupleIJiiiiEEENS1_10collective13CollectiveMmaINS1_34MainloopSm90TmaGmmaWarpSpecializedILi7ENS5_IJNS4_1CILi2EEENSA_ILi1EEESC_EEENS1_35KernelTmaWarpSpecializedCooperativeEEENS5_IJNSA_ILi384EEENSA_ILi96EEENSA_ILi32EEEEEENS_10bfloat16_tENS5_IJlSC_lEEESK_SL_NS4_8TiledMMAINS4_8MMA_AtomIJNS4_4SM904GMMA27MMA_64x96x16_F32BF16BF16_SSILNSP_5MajorE0ELSR_0ELNSP_7ScaleInE1ELSS_1EEEEEENS4_6LayoutISD_NS5_IJSC_NSA_ILi0EEESW_EEEEENS5_IJNS4_10UnderscoreESZ_SZ_EEEEENS4_13SM90_TMA_LOADENS4_14ComposedLayoutINS4_7SwizzleILi2ELi4ELi3EEENS4_18smem_ptr_flag_bitsILi16EEENSV_INS5_IJNSA_ILi8EEESI_EEENS5_IJSI_SC_EEEEEEEvNS4_8identityENS4_23SM90_TMA_LOAD_MULTICASTES1C_vS1D_EENS_8epilogue10collective6detail29Sm90TmaWarpSpecializedAdapterINS1H_15DefaultEpilogueISK_SL_SL_NS1G_6thread17LinearCombinationISK_Li1EffLNS1L_9ScaleType4KindE0ELNS_15FloatRoundStyleE2ESK_EENS1_15EpilogueDefaultEEEEEvvEEEEvNT_6ParamsE,"aw",@nobits
	.sectionflags	@""
	.align	16
	.zero		1024


//--------------------- .nv.shared.reserved.0     --------------------------
	.section	.nv.shared.reserved.0,"aw",@nobits
	.weak		__nv_reservedSMEM_offset_0_alias
	.size		__nv_reservedSMEM_offset_0_alias, 0, 0
	.other		__nv_reservedSMEM_offset_0_alias,@"STO_CUDA_RESERVED_SHARED STV_DEFAULT"
__nv_reservedSMEM_offset_0_alias:
	.zero		0


//--------------------- .nv.global                --------------------------
	.section	.nv.global,"aw",@nobits
.nv.global:
	.type		_ZN39_INTERNAL_d6289285_4_k_cu_c6ed6a00_84004cute1_E,@object
	.size		_ZN39_INTERNAL_d6289285_4_k_cu_c6ed6a00_84004cute1_E,(_ZN39_INTERNAL_d6289285_4_k_cu_c6ed6a00_84004cuda3std3__45__cpo6cbeginE - _ZN39_INTERNAL_d6289285_4_k_cu_c6ed6a00_84004cute1_E)
_ZN39_INTERNAL_d6289285_4_k_cu_c6ed6a00_84004cute1_E:
	.zero		1
	.type		_ZN39_INTERNAL_d6289285_4_k_cu_c6ed6a00_84004cuda3std3__45__cpo6cbeginE,@object
	.size		_ZN39_INTERNAL_d6289285_4_k_cu_c6ed6a00_84004cuda3std3__45__cpo6cbeginE,(_ZN39_INTERNAL_d6289285_4_k_cu_c6ed6a00_84004cuda3std3__48in_placeE - _ZN39_INTERNAL_d6289285_4_k_cu_c6ed6a00_84004cuda3std3__45__cpo6cbeginE)
_ZN39_INTERNAL_d6289285_4_k_cu_c6ed6a00_84004cuda3std3__45__cpo6cbeginE:
	.zero		1
	.type		_ZN39_INTERNAL_d6289285_4_k_cu_c6ed6a00_84004cuda3std3__48in_placeE,@object
	.size		_ZN39_INTERNAL_d6289285_4_k_cu_c6ed6a00_84004cuda3std3__48in_placeE,(_ZN39_INTERNAL_d6289285_4_k_cu_c6ed6a00_84004cuda3std6ranges3__45__cpo9iter_moveE - _ZN39_INTERNAL_d6289285_4_k_cu_c6ed6a00_84004cuda3std3__48in_placeE)
_ZN39_INTERNAL_d6289285_4_k_cu_c6ed6a00_84004cuda3std3__48in_placeE:
	.zero		1
	.type		_ZN39_INTERNAL_d6289285_4_k_cu_c6ed6a00_84004cuda3std6ranges3__45__cpo9iter_moveE,@object
	.size		_ZN39_INTERNAL_d6289285_4_k_cu_c6ed6a00_84004cuda3std6ranges3__45__cpo9iter_moveE,(_ZN39_INTERNAL_d6289285_4_k_cu_c6ed6a00_84004cuda3std3__45__cpo5beginE - _ZN39_INTERNAL_d6289285_4_k_cu_c6ed6a00_84004cuda3std6ranges3__45__cpo9iter_moveE)
_ZN39_INTERNAL_d6289285_4_k_cu_c6ed6a00_84004cuda3std6ranges3__45__cpo9iter_moveE:
	.zero		1
	.type		_ZN39_INTERNAL_d6289285_4_k_cu_c6ed6a00_84004cuda3std3__45__cpo5beginE,@object
	.size		_ZN39_INTERNAL_d6289285_4_k_cu_c6ed6a00_84004cuda3std3__45__cpo5beginE,(_ZN39_INTERNAL_d6289285_4_k_cu_c6ed6a00_84004cuda3std3__441_GLOBAL__N__d6289285_4_k_cu_c6ed6a00_84006ignoreE - _ZN39_INTERNAL_d6289285_4_k_cu_c6ed6a00_84004cuda3std3__45__cpo5beginE)
_ZN39_INTERNAL_d6289285_4_k_cu_c6ed6a00_84004cuda3std3__45__cpo5beginE:
	.zero		1
	.type		_ZN39_INTERNAL_d6289285_4_k_cu_c6ed6a00_84004cuda3std3__441_GLOBAL__N__d6289285_4_k_cu_c6ed6a00_84006ignoreE,@object
	.size		_ZN39_INTERNAL_d6289285_4_k_cu_c6ed6a00_84004cuda3std3__441_GLOBAL__N__d6289285_4_k_cu_c6ed6a00_84006ignoreE,(_ZN39_INTERNAL_d6289285_4_k_cu_c6ed6a00_84004cute7productE - _ZN39_INTERNAL_d6289285_4_k_cu_c6ed6a00_84004cuda3std3__441_GLOBAL__N__d6289285_4_k_cu_c6ed6a00_84006ignoreE)
_ZN39_INTERNAL_d6289285_4_k_cu_c6ed6a00_84004cuda3std3__441_GLOBAL__N__d6289285_4_k_cu_c6ed6a00_84006ignoreE:
	.zero		1
	.type		_ZN39_INTERNAL_d6289285_4_k_cu_c6ed6a00_84004cute7productE,@object
	.size		_ZN39_INTERNAL_d6289285_4_k_cu_c6ed6a00_84004cute7productE,(_ZN39_INTERNAL_d6289285_4_k_cu_c6ed6a00_84004cuda3std3__45__cpo3endE - _ZN39_INTERNAL_d6289285_4_k_cu_c6ed6a00_84004cute7productE)
_ZN39_INTERNAL_d6289285_4_k_cu_c6ed6a00_84004cute7productE:
	.zero		1
	.type		_ZN39_INTERNAL_d6289285_4_k_cu_c6ed6a00_84004cuda3std3__45__cpo3endE,@object
	.size		_ZN39_INTERNAL_d6289285_4_k_cu_c6ed6a00_84004cuda3std3__45__cpo3endE,(_ZN39_INTERNAL_d6289285_4_k_cu_c6ed6a00_84004cuda3std3__419piecewise_constructE - _ZN39_INTERNAL_d6289285_4_k_cu_c6ed6a00_84004cuda3std3__45__cpo3endE)
_ZN39_INTERNAL_d6289285_4_k_cu_c6ed6a00_84004cuda3std3__45__cpo3endE:
	.zero		1
	.type		_ZN39_INTERNAL_d6289285_4_k_cu_c6ed6a00_84004cuda3std3__419piecewise_constructE,@object
	.size		_ZN39_INTERNAL_d6289285_4_k_cu_c6ed6a00_84004cuda3std3__419piecewise_constructE,(_ZN39_INTERNAL_d6289285_4_k_cu_c6ed6a00_84004cuda3std3__45__cpo4cendE - _ZN39_INTERNAL_d6289285_4_k_cu_c6ed6a00_84004cuda3std3__419piecewise_constructE)
_ZN39_INTERNAL_d6289285_4_k_cu_c6ed6a00_84004cuda3std3__419piecewise_constructE:
	.zero		1
	.type		_ZN39_INTERNAL_d6289285_4_k_cu_c6ed6a00_84004cuda3std3__45__cpo4cendE,@object
	.size		_ZN39_INTERNAL_d6289285_4_k_cu_c6ed6a00_84004cuda3std3__45__cpo4cendE,(_ZN39_INTERNAL_d6289285_4_k_cu_c6ed6a00_84004cuda3std6ranges3__45__cpo4swapE - _ZN39_INTERNAL_d6289285_4_k_cu_c6ed6a00_84004cuda3std3__45__cpo4cendE)
_ZN39_INTERNAL_d6289285_4_k_cu_c6ed6a00_84004cuda3std3__45__cpo4cendE:
	.zero		1
	.type		_ZN39_INTERNAL_d6289285_4_k_cu_c6ed6a00_84004cuda3std6ranges3__45__cpo4swapE,@object
	.size		_ZN39_INTERNAL_d6289285_4_k_cu_c6ed6a00_84004cuda3std6ranges3__45__cpo4swapE,(.L_8 - _ZN39_INTERNAL_d6289285_4_k_cu_c6ed6a00_84004cuda3std6ranges3__45__cpo4swapE)
_ZN39_INTERNAL_d6289285_4_k_cu_c6ed6a00_84004cuda3std6ranges3__45__cpo4swapE:
	.zero		1
.L_8:


//--------------------- .nv.constant0._ZN7cutlass13device_kernelINS_4gemm6kernel13GemmUniversalIN4cute5tupleIJiiiiEEENS1_10collective13CollectiveMmaINS1_34MainloopSm90TmaGmmaWarpSpecializedILi7ENS5_IJNS4_1CILi2EEENSA_ILi1EEESC_EEENS1_35KernelTmaWarpSpecializedCooperativeEEENS5_IJNSA_ILi384EEENSA_ILi96EEENSA_ILi32EEEEEENS_10bfloat16_tENS5_IJlSC_lEEESK_SL_NS4_8TiledMMAINS4_8MMA_AtomIJNS4_4SM904GMMA27MMA_64x96x16_F32BF16BF16_SSILNSP_5MajorE0ELSR_0ELNSP_7ScaleInE1ELSS_1EEEEEENS4_6LayoutISD_NS5_IJSC_NSA_ILi0EEESW_EEEEENS5_IJNS4_10UnderscoreESZ_SZ_EEEEENS4_13SM90_TMA_LOADENS4_14ComposedLayoutINS4_7SwizzleILi2ELi4ELi3EEENS4_18smem_ptr_flag_bitsILi16EEENSV_INS5_IJNSA_ILi8EEESI_EEENS5_IJSI_SC_EEEEEEEvNS4_8identityENS4_23SM90_TMA_LOAD_MULTICASTES1C_vS1D_EENS_8epilogue10collective6detail29Sm90TmaWarpSpecializedAdapterINS1H_15DefaultEpilogueISK_SL_SL_NS1G_6thread17LinearCombinationISK_Li1EffLNS1L_9ScaleType4KindE0ELNS_15FloatRoundStyleE2ESK_EENS1_15EpilogueDefaultEEEEEvvEEEEvNT_6ParamsE --------------------------
	.section	.nv.constant0._ZN7cutlass13device_kernelINS_4gemm6kernel13GemmUniversalIN4cute5tupleIJiiiiEEENS1_10collective13CollectiveMmaINS1_34MainloopSm90TmaGmmaWarpSpecializedILi7ENS5_IJNS4_1CILi2EEENSA_ILi1EEESC_EEENS1_35KernelTmaWarpSpecializedCooperativeEEENS5_IJNSA_ILi384EEENSA_ILi96EEENSA_ILi32EEEEEENS_10bfloat16_tENS5_IJlSC_lEEESK_SL_NS4_8TiledMMAINS4_8MMA_AtomIJNS4_4SM904GMMA27MMA_64x96x16_F32BF16BF16_SSILNSP_5MajorE0ELSR_0ELNSP_7ScaleInE1ELSS_1EEEEEENS4_6LayoutISD_NS5_IJSC_NSA_ILi0EEESW_EEEEENS5_IJNS4_10UnderscoreESZ_SZ_EEEEENS4_13SM90_TMA_LOADENS4_14ComposedLayoutINS4_7SwizzleILi2ELi4ELi3EEENS4_18smem_ptr_flag_bitsILi16EEENSV_INS5_IJNSA_ILi8EEESI_EEENS5_IJSI_SC_EEEEEEEvNS4_8identityENS4_23SM90_TMA_LOAD_MULTICASTES1C_vS1D_EENS_8epilogue10collective6detail29Sm90TmaWarpSpecializedAdapterINS1H_15DefaultEpilogueISK_SL_SL_NS1G_6thread17LinearCombinationISK_Li1EffLNS1L_9ScaleType4KindE0ELNS_15FloatRoundStyleE2ESK_EENS1_15EpilogueDefaultEEEEEvvEEEEvNT_6ParamsE,"a",@progbits
	.sectionflags	@""
	.align	4
.nv.constant0._ZN7cutlass13device_kernelINS_4gemm6kernel13GemmUniversalIN4cute5tupleIJiiiiEEENS1_10collective13CollectiveMmaINS1_34MainloopSm90TmaGmmaWarpSpecializedILi7ENS5_IJNS4_1CILi2EEENSA_ILi1EEESC_EEENS1_35KernelTmaWarpSpecializedCooperativeEEENS5_IJNSA_ILi384EEENSA_ILi96EEENSA_ILi32EEEEEENS_10bfloat16_tENS5_IJlSC_lEEESK_SL_NS4_8TiledMMAINS4_8MMA_AtomIJNS4_4SM904GMMA27MMA_64x96x16_F32BF16BF16_SSILNSP_5MajorE0ELSR_0ELNSP_7ScaleInE1ELSS_1EEEEEENS4_6LayoutISD_NS5_IJSC_NSA_ILi0EEESW_EEEEENS5_IJNS4_10UnderscoreESZ_SZ_EEEEENS4_13SM90_TMA_LOADENS4_14ComposedLayoutINS4_7SwizzleILi2ELi4ELi3EEENS4_18smem_ptr_flag_bitsILi16EEENSV_INS5_IJNSA_ILi8EEESI_EEENS5_IJSI_SC_EEEEEEEvNS4_8identityENS4_23SM90_TMA_LOAD_MULTICASTES1C_vS1D_EENS_8epilogue10collective6detail29Sm90TmaWarpSpecializedAdapterINS1H_15DefaultEpilogueISK_SL_SL_NS1G_6thread17LinearCombinationISK_Li1EffLNS1L_9ScaleType4KindE0ELNS_15FloatRoundStyleE2ESK_EENS1_15EpilogueDefaultEEEEEvvEEEEvNT_6ParamsE:
	.zero		1664


//--------------------- SYMBOLS --------------------------

	.type		.nv.reservedSmem.offset0,@object
	.size		.nv.reservedSmem.offset0,0x4
	.type		__assertfail,@function
